	.target	sm_100a

	.elftype	@"ET_EXEC"


//--------------------- .note.nv.tkinfo           --------------------------
	.section	.note.nv.tkinfo,"",@"SHT_NOTE"
	.sectionflags	@"SHF_NOTE_NV_TKINFO"
	.tkinfo
        /*0018*/ 	.word	0x00000002
        /*0030*/ 	.string	""
        /*0030*/ 	.string	"ptxas"
        /*0030*/ 	.string	"Cuda compilation tools, release 13.0, V13.0.88"
        /*0030*/ 	.string	"Build cuda_13.0.r13.0/compiler.36424714_0"
        /*0030*/ 	.string	"-arch sm_100a -m 64 "



//--------------------- .note.nv.cuinfo           --------------------------
	.section	.note.nv.cuinfo,"",@"SHT_NOTE"
	.sectionflags	@"SHF_NOTE_NV_CUINFO"
        /*0018*/ 	.short	0x0002
        /*001a*/ 	.short	0x0064
        /*001c*/ 	.short	0x0082
	.zero		2


//--------------------- .nv.info                  --------------------------
	.section	.nv.info,"",@"SHT_CUDA_INFO"
	.align	4


	//----- nvinfo : EIATTR_REGCOUNT
	.align		4
        /*0000*/ 	.byte	0x04, 0x2f
        /*0002*/ 	.short	(.L_19 - .L_18)
	.align		4
.L_18:
        /*0004*/ 	.word	index@(_ZN7cutlass13device_kernelINS_4gemm6kernel13GemmUniversalIN4cute5tupleIJiiiiEEENS1_10collective13CollectiveMmaINS1_35MainloopSm100TmaUmmaWarpSpecializedILi10ELi2ELi4ENS5_IJNS4_1CILi4EEENSA_ILi2EEENSA_ILi1EEEEEEEENS5_IJNSA_ILi256EEENSA_ILi64EEENSA_ILi128EEEEEEaNS5_IJlSD_lEEEaSK_NS4_8TiledMMAINS4_8MMA_AtomIJNS4_21SM100_MMA_S8_2x1SM_SSIaaiLi256ELi64ELNS4_4UMMA5MajorE0ELSP_0ELNSO_8SaturateE0EEEEEENS4_6LayoutINS5_IJSD_SD_SD_EEENS5_IJNSA_ILi0EEESV_SV_EEEEENS5_IJNS4_10UnderscoreESY_SY_EEEEENS4_28SM100_TMA_2SM_LOAD_MULTICASTENS4_14ComposedLayoutINS4_7SwizzleILi3ELi4ELi3EEENS4_18smem_ptr_flag_bitsILi8EEENST_INS5_IJNSA_ILi8EEESI_EEENS5_IJSI_SD_EEEEEEEvNS4_8identityES11_S1B_vS1C_EENS_8epilogue10collective18CollectiveEpilogueINS1E_23Sm100TmaWarpSpecializedILi1ELi1ELi64ELb0ELb0EEEJNS5_IJSI_SH_SI_EEENS5_IJNST_ISI_SD_EENST_ISH_SD_EEEEEaSK_aSK_NS1E_6fusion15FusionCallbacksIS1I_NS1N_17LinearCombinationIaiaiLNS_15FloatRoundStyleE2EEES1J_S1M_JEEENS4_5SM1004TMEM4LOAD26SM100_TMEM_LOAD_32dp32b64xENS4_13SM90_TMA_LOADENS12_INS13_ILi2ELi4ELi3EEES16_NST_INS5_IJS17_SH_EEENS5_IJSH_SD_EEEEEEENS4_39AutoVectorizingCopyWithAssumedAlignmentILi128EEENS4_14SM90_TMA_STOREES22_S24_S24_EEEvvEEEEvNT_6ParamsE)
        /*0008*/ 	.word	0x0000009d


	//----- nvinfo : EIATTR_FRAME_SIZE
	.align		4
.L_19:
        /*000c*/ 	.byte	0x04, 0x11
        /*000e*/ 	.short	(.L_21 - .L_20)
	.align		4
.L_20:
        /*0010*/ 	.word	index@($__internal_2_$__cuda_sm10x_tcgen05_guardrail_trap_unallocated_columns_being_dealloced)
        /*0014*/ 	.word	0x00000000


	//----- nvinfo : EIATTR_FRAME_SIZE
	.align		4
.L_21:
        /*0018*/ 	.byte	0x04, 0x11
        /*001a*/ 	.short	(.L_23 - .L_22)
	.align		4
.L_22:
        /*001c*/ 	.word	index@($__internal_1_$__cuda_sm10x_tcgen05_guardrail_trap_phase_invalid_during_alloc)
        /*0020*/ 	.word	0x00000000


	//----- nvinfo : EIATTR_FRAME_SIZE
	.align		4
.L_23:
        /*0024*/ 	.byte	0x04, 0x11
        /*0026*/ 	.short	(.L_25 - .L_24)
	.align		4
.L_24:
        /*0028*/ 	.word	index@($__internal_0_$__cuda_sm10x_tcgen05_guardrail_trap_col_being_dealloced_not_returned_by_alloc)
        /*002c*/ 	.word	0x00000000


	//----- nvinfo : EIATTR_FRAME_SIZE
	.align		4
.L_25:
        /*0030*/ 	.byte	0x04, 0x11
        /*0032*/ 	.short	(.L_27 - .L_26)
	.align		4
.L_26:
        /*0034*/ 	.word	index@(_ZN7cutlass13device_kernelINS_4gemm6kernel13GemmUniversalIN4cute5tupleIJiiiiEEENS1_10collective13CollectiveMmaINS1_35MainloopSm100TmaUmmaWarpSpecializedILi10ELi2ELi4ENS5_IJNS4_1CILi4EEENSA_ILi2EEENSA_ILi1EEEEEEEENS5_IJNSA_ILi256EEENSA_ILi64EEENSA_ILi128EEEEEEaNS5_IJlSD_lEEEaSK_NS4_8TiledMMAINS4_8MMA_AtomIJNS4_21SM100_MMA_S8_2x1SM_SSIaaiLi256ELi64ELNS4_4UMMA5MajorE0ELSP_0ELNSO_8SaturateE0EEEEEENS4_6LayoutINS5_IJSD_SD_SD_EEENS5_IJNSA_ILi0EEESV_SV_EEEEENS5_IJNS4_10UnderscoreESY_SY_EEEEENS4_28SM100_TMA_2SM_LOAD_MULTICASTENS4_14ComposedLayoutINS4_7SwizzleILi3ELi4ELi3EEENS4_18smem_ptr_flag_bitsILi8EEENST_INS5_IJNSA_ILi8EEESI_EEENS5_IJSI_SD_EEEEEEEvNS4_8identityES11_S1B_vS1C_EENS_8epilogue10collective18CollectiveEpilogueINS1E_23Sm100TmaWarpSpecializedILi1ELi1ELi64ELb0ELb0EEEJNS5_IJSI_SH_SI_EEENS5_IJNST_ISI_SD_EENST_ISH_SD_EEEEEaSK_aSK_NS1E_6fusion15FusionCallbacksIS1I_NS1N_17LinearCombinationIaiaiLNS_15FloatRoundStyleE2EEES1J_S1M_JEEENS4_5SM1004TMEM4LOAD26SM100_TMEM_LOAD_32dp32b64xENS4_13SM90_TMA_LOADENS12_INS13_ILi2ELi4ELi3EEES16_NST_INS5_IJS17_SH_EEENS5_IJSH_SD_EEEEEEENS4_39AutoVectorizingCopyWithAssumedAlignmentILi128EEENS4_14SM90_TMA_STOREES22_S24_S24_EEEvvEEEEvNT_6ParamsE)
        /*0038*/ 	.word	0x00000000


	//----- nvinfo : EIATTR_MIN_STACK_SIZE
	.align		4
.L_27:
        /*003c*/ 	.byte	0x04, 0x12
        /*003e*/ 	.short	(.L_29 - .L_28)
	.align		4
.L_28:
        /*0040*/ 	.word	index@(_ZN7cutlass13device_kernelINS_4gemm6kernel13GemmUniversalIN4cute5tupleIJiiiiEEENS1_10collective13CollectiveMmaINS1_35MainloopSm100TmaUmmaWarpSpecializedILi10ELi2ELi4ENS5_IJNS4_1CILi4EEENSA_ILi2EEENSA_ILi1EEEEEEEENS5_IJNSA_ILi256EEENSA_ILi64EEENSA_ILi128EEEEEEaNS5_IJlSD_lEEEaSK_NS4_8TiledMMAINS4_8MMA_AtomIJNS4_21SM100_MMA_S8_2x1SM_SSIaaiLi256ELi64ELNS4_4UMMA5MajorE0ELSP_0ELNSO_8SaturateE0EEEEEENS4_6LayoutINS5_IJSD_SD_SD_EEENS5_IJNSA_ILi0EEESV_SV_EEEEENS5_IJNS4_10UnderscoreESY_SY_EEEEENS4_28SM100_TMA_2SM_LOAD_MULTICASTENS4_14ComposedLayoutINS4_7SwizzleILi3ELi4ELi3EEENS4_18smem_ptr_flag_bitsILi8EEENST_INS5_IJNSA_ILi8EEESI_EEENS5_IJSI_SD_EEEEEEEvNS4_8identityES11_S1B_vS1C_EENS_8epilogue10collective18CollectiveEpilogueINS1E_23Sm100TmaWarpSpecializedILi1ELi1ELi64ELb0ELb0EEEJNS5_IJSI_SH_SI_EEENS5_IJNST_ISI_SD_EENST_ISH_SD_EEEEEaSK_aSK_NS1E_6fusion15FusionCallbacksIS1I_NS1N_17LinearCombinationIaiaiLNS_15FloatRoundStyleE2EEES1J_S1M_JEEENS4_5SM1004TMEM4LOAD26SM100_TMEM_LOAD_32dp32b64xENS4_13SM90_TMA_LOADENS12_INS13_ILi2ELi4ELi3EEES16_NST_INS5_IJS17_SH_EEENS5_IJSH_SD_EEEEEEENS4_39AutoVectorizingCopyWithAssumedAlignmentILi128EEENS4_14SM90_TMA_STOREES22_S24_S24_EEEvvEEEEvNT_6ParamsE)
        /*0044*/ 	.word	0x00000000
.L_29:


//--------------------- .nv.compat                --------------------------
	.section	.nv.compat,"",@"SHT_CUDA_COMPAT_INFO"
	.align	4
        /*0000*/ 	.byte	0x02, 0x09, 0x01, 0x00, 0x02, 0x02, 0x03, 0x00, 0x02, 0x05, 0x06, 0x00, 0x03, 0x07, 0x01, 0x01
        /*0010*/ 	.byte	0x02, 0x03, 0x01, 0x00, 0x02, 0x06, 0x01, 0x00, 0x04, 0x0b, 0x08, 0x00, 0x01, 0x00, 0x00, 0x00
        /*0020*/ 	.byte	0x00, 0x00, 0x00, 0x00


//--------------------- .nv.info._ZN7cutlass13device_kernelINS_4gemm6kernel13GemmUniversalIN4cute5tupleIJiiiiEEENS1_10collective13CollectiveMmaINS1_35MainloopSm100TmaUmmaWarpSpecializedILi10ELi2ELi4ENS5_IJNS4_1CILi4EEENSA_ILi2EEENSA_ILi1EEEEEEEENS5_IJNSA_ILi256EEENSA_ILi64EEENSA_ILi128EEEEEEaNS5_IJlSD_lEEEaSK_NS4_8TiledMMAINS4_8MMA_AtomIJNS4_21SM100_MMA_S8_2x1SM_SSIaaiLi256ELi64ELNS4_4UMMA5MajorE0ELSP_0ELNSO_8SaturateE0EEEEEENS4_6LayoutINS5_IJSD_SD_SD_EEENS5_IJNSA_ILi0EEESV_SV_EEEEENS5_IJNS4_10UnderscoreESY_SY_EEEEENS4_28SM100_TMA_2SM_LOAD_MULTICASTENS4_14ComposedLayoutINS4_7SwizzleILi3ELi4ELi3EEENS4_18smem_ptr_flag_bitsILi8EEENST_INS5_IJNSA_ILi8EEESI_EEENS5_IJSI_SD_EEEEEEEvNS4_8identityES11_S1B_vS1C_EENS_8epilogue10collective18CollectiveEpilogueINS1E_23Sm100TmaWarpSpecializedILi1ELi1ELi64ELb0ELb0EEEJNS5_IJSI_SH_SI_EEENS5_IJNST_ISI_SD_EENST_ISH_SD_EEEEEaSK_aSK_NS1E_6fusion15FusionCallbacksIS1I_NS1N_17LinearCombinationIaiaiLNS_15FloatRoundStyleE2EEES1J_S1M_JEEENS4_5SM1004TMEM4LOAD26SM100_TMEM_LOAD_32dp32b64xENS4_13SM90_TMA_LOADENS12_INS13_ILi2ELi4ELi3EEES16_NST_INS5_IJS17_SH_EEENS5_IJSH_SD_EEEEEEENS4_39AutoVectorizingCopyWithAssumedAlignmentILi128EEENS4_14SM90_TMA_STOREES22_S24_S24_EEEvvEEEEvNT_6ParamsE --------------------------
	.section	.nv.info._ZN7cutlass13device_kernelINS_4gemm6kernel13GemmUniversalIN4cute5tupleIJiiiiEEENS1_10collective13CollectiveMmaINS1_35MainloopSm100TmaUmmaWarpSpecializedILi10ELi2ELi4ENS5_IJNS4_1CILi4EEENSA_ILi2EEENSA_ILi1EEEEEEEENS5_IJNSA_ILi256EEENSA_ILi64EEENSA_ILi128EEEEEEaNS5_IJlSD_lEEEaSK_NS4_8TiledMMAINS4_8MMA_AtomIJNS4_21SM100_MMA_S8_2x1SM_SSIaaiLi256ELi64ELNS4_4UMMA5MajorE0ELSP_0ELNSO_8SaturateE0EEEEEENS4_6LayoutINS5_IJSD_SD_SD_EEENS5_IJNSA_ILi0EEESV_SV_EEEEENS5_IJNS4_10UnderscoreESY_SY_EEEEENS4_28SM100_TMA_2SM_LOAD_MULTICASTENS4_14ComposedLayoutINS4_7SwizzleILi3ELi4ELi3EEENS4_18smem_ptr_flag_bitsILi8EEENST_INS5_IJNSA_ILi8EEESI_EEENS5_IJSI_SD_EEEEEEEvNS4_8identityES11_S1B_vS1C_EENS_8epilogue10collective18CollectiveEpilogueINS1E_23Sm100TmaWarpSpecializedILi1ELi1ELi64ELb0ELb0EEEJNS5_IJSI_SH_SI_EEENS5_IJNST_ISI_SD_EENST_ISH_SD_EEEEEaSK_aSK_NS1E_6fusion15FusionCallbacksIS1I_NS1N_17LinearCombinationIaiaiLNS_15FloatRoundStyleE2EEES1J_S1M_JEEENS4_5SM1004TMEM4LOAD26SM100_TMEM_LOAD_32dp32b64xENS4_13SM90_TMA_LOADENS12_INS13_ILi2ELi4ELi3EEES16_NST_INS5_IJS17_SH_EEENS5_IJSH_SD_EEEEEEENS4_39AutoVectorizingCopyWithAssumedAlignmentILi128EEENS4_14SM90_TMA_STOREES22_S24_S24_EEEvvEEEEvNT_6ParamsE,"",@"SHT_CUDA_INFO"
	.sectionflags	@""
	.align	4


	//----- nvinfo : EIATTR_CUDA_API_VERSION
	.align		4
        /*0000*/ 	.byte	0x04, 0x37
        /*0002*/ 	.short	(.L_31 - .L_30)
.L_30:
        /*0004*/ 	.word	0x00000082


	//----- nvinfo : EIATTR_KPARAM_INFO
	.align		4
.L_31:
        /*0008*/ 	.byte	0x04, 0x17
        /*000a*/ 	.short	(.L_33 - .L_32)
.L_32:
        /*000c*/ 	.word	0x00000000
        /*0010*/ 	.short	0x0000
        /*0012*/ 	.short	0x0000
        /*0014*/ 	.byte	0x00, 0xf0, 0x01, 0x20


	//----- nvinfo : EIATTR_AT_ENTRY_FRAGMENTS
	.align		4
.L_33:
        /*0018*/ 	.byte	0x04, 0x4f
        /*001a*/ 	.short	(.L_35 - .L_34)


	//   ....[0]....
.L_34:
        /*001c*/ 	.word	0x00000007


	//----- nvinfo : EIATTR_RESERVED_SMEM_USED
	.align		4
.L_35:
        /*0020*/ 	.byte	0x01, 0x41
	.zero		2


	//----- nvinfo : EIATTR_SPARSE_MMA_MASK
	.align		4
        /*0024*/ 	.byte	0x03, 0x50
        /*0026*/ 	.short	0x0000


	//----- nvinfo : EIATTR_TCGEN05_2CTA_USED
	.align		4
        /*0028*/ 	.byte	0x01, 0x52
	.zero		2


	//----- nvinfo : EIATTR_MAXREG_COUNT
	.align		4
        /*002c*/ 	.byte	0x03, 0x1b
        /*002e*/ 	.short	0x00ff


	//----- nvinfo : EIATTR_NUM_BARRIERS
	.align		4
        /*0030*/ 	.byte	0x02, 0x4c
        /*0032*/ 	.byte	0x07
	.zero		1


	//----- nvinfo : EIATTR_EXTERNS
	.align		4
        /*0034*/ 	.byte	0x04, 0x0f
        /*0036*/ 	.short	(.L_37 - .L_36)


	//   ....[0]....
	.align		4
.L_36:
        /*0038*/ 	.word	index@(__assertfail)


	//----- nvinfo : EIATTR_MERCURY_ISA_VERSION
	.align		4
.L_37:
        /*003c*/ 	.byte	0x03, 0x5f
        /*003e*/ 	.short	0x0101


	//----- nvinfo : EIATTR_INT_WARP_WIDE_INSTR_OFFSETS
	.align		4
        /*0040*/ 	.byte	0x04, 0x31
        /*0042*/ 	.short	(.L_39 - .L_38)


	//   ....[0]....
.L_38:
        /*0044*/ 	.word	0x00000e10


	//   ....[1]....
        /*0048*/ 	.word	0x00000e90


	//   ....[2]....
        /*004c*/ 	.word	0x00004720


	//   ....[3]....
        /*0050*/ 	.word	0x00004750


	//   ....[4]....
        /*0054*/ 	.word	0x000047a0


	//   ....[5]....
        /*0058*/ 	.word	0x00005230


	//   ....[6]....
        /*005c*/ 	.word	0x000052e0


	//----- nvinfo : EIATTR_COOP_GROUP_MASK_REGIDS
	.align		4
.L_39:
        /*0060*/ 	.byte	0x04, 0x29
        /*0062*/ 	.short	(.L_41 - .L_40)


	//   ....[0]....
.L_40:
        /*0064*/ 	.word	0xffffffff


	//   ....[1]....
        /*0068*/ 	.word	0xffffffff


	//   ....[2]....
        /*006c*/ 	.word	0xffffffff


	//   ....[3]....
        /*0070*/ 	.word	0xffffffff


	//   ....[4]....
        /*0074*/ 	.word	0xffffffff


	//   ....[5]....
        /*0078*/ 	.word	0xffffffff


	//   ....[6]....
        /*007c*/ 	.word	0xffffffff


	//   ....[7]....
        /*0080*/ 	.word	0xffffffff


	//   ....[8]....
        /*0084*/ 	.word	0xffffffff


	//   ....[9]....
        /*0088*/ 	.word	0xffffffff


	//   ....[10]....
        /*008c*/ 	.word	0xffffffff


	//   ....[11]....
        /*0090*/ 	.word	0xffffffff


	//   ....[12]....
        /*0094*/ 	.word	0xffffffff


	//   ....[13]....
        /*0098*/ 	.word	0xffffffff


	//----- nvinfo : EIATTR_COOP_GROUP_INSTR_OFFSETS
	.align		4
.L_41:
        /*009c*/ 	.byte	0x04, 0x28
        /*009e*/ 	.short	(.L_43 - .L_42)


	//   ....[0]....
.L_42:
        /*00a0*/ 	.word	0x000000c0


	//   ....[1]....
        /*00a4*/ 	.word	0x00000500


	//   ....[2]....
        /*00a8*/ 	.word	0x000007b0


	//   ....[3]....
        /*00ac*/ 	.word	0x000008e0


	//   ....[4]....
        /*00b0*/ 	.word	0x000009d0


	//   ....[5]....
        /*00b4*/ 	.word	0x00000b30


	//   ....[6]....
        /*00b8*/ 	.word	0x00000cc0


	//   ....[7]....
        /*00bc*/ 	.word	0x00000f10


	//   ....[8]....
        /*00c0*/ 	.word	0x00002390


	//   ....[9]....
        /*00c4*/ 	.word	0x00003510


	//   ....[10]....
        /*00c8*/ 	.word	0x000039e0


	//   ....[11]....
        /*00cc*/ 	.word	0x00003a10


	//   ....[12]....
        /*00d0*/ 	.word	0x00004630


	//   ....[13]....
        /*00d4*/ 	.word	0x00004840


	//----- nvinfo : EIATTR_VRC_CTA_INIT_COUNT
	.align		4
.L_43:
        /*00d8*/ 	.byte	0x02, 0x4a
        /*00da*/ 	.byte	0x80
	.zero		1


	//----- nvinfo : EIATTR_SYSCALL_OFFSETS
	.align		4
        /*00dc*/ 	.byte	0x04, 0x46
        /*00de*/ 	.short	(.L_45 - .L_44)


	//   ....[0]....
.L_44:
        /*00e0*/ 	.word	0x00005db0


	//   ....[1]....
        /*00e4*/ 	.word	0x00005ef0


	//   ....[2]....
        /*00e8*/ 	.word	0x000066a0


	//----- nvinfo : EIATTR_MBARRIER_INSTR_OFFSETS
	.align		4
.L_45:
        /*00ec*/ 	.byte	0x04, 0x39
        /*00ee*/ 	.short	(.L_47 - .L_46)


	//   ....[0]....
.L_46:
        /*00f0*/ 	.word	0x00000650
        /*00f4*/ 	.word	0x000000ff
        /*00f8*/ 	.word	0x00000000
        /*00fc*/ 	.short	0x0100
        /*00fe*/ 	.byte	0x06
	.zero		1


	//   ....[1]....
        /*0100*/ 	.word	0x00000660
        /*0104*/ 	.word	0x000000ff
        /*0108*/ 	.word	0x00000050
        /*010c*/ 	.short	0x0100
        /*010e*/ 	.byte	0x06
	.zero		1


	//   ....[2]....
        /*0110*/ 	.word	0x00000670
        /*0114*/ 	.word	0x000000ff
        /*0118*/ 	.word	0x00000008
        /*011c*/ 	.short	0x0100
        /*011e*/ 	.byte	0x06
	.zero		1


	//   ....[3]....
        /*0120*/ 	.word	0x00000680
        /*0124*/ 	.word	0x000000ff
        /*0128*/ 	.word	0x00000058
        /*012c*/ 	.short	0x0100
        /*012e*/ 	.byte	0x06
	.zero		1


	//   ....[4]....
        /*0130*/ 	.word	0x00000690
        /*0134*/ 	.word	0x000000ff
        /*0138*/ 	.word	0x00000010
        /*013c*/ 	.short	0x0100
        /*013e*/ 	.byte	0x06
	.zero		1


	//   ....[5]....
        /*0140*/ 	.word	0x000006a0
        /*0144*/ 	.word	0x000000ff
        /*0148*/ 	.word	0x00000060
        /*014c*/ 	.short	0x0100
        /*014e*/ 	.byte	0x06
	.zero		1


	//   ....[6]....
        /*0150*/ 	.word	0x000006b0
        /*0154*/ 	.word	0x000000ff
        /*0158*/ 	.word	0x00000018
        /*015c*/ 	.short	0x0100
        /*015e*/ 	.byte	0x06
	.zero		1


	//   ....[7]....
        /*0160*/ 	.word	0x000006c0
        /*0164*/ 	.word	0x000000ff
        /*0168*/ 	.word	0x00000068
        /*016c*/ 	.short	0x0100
        /*016e*/ 	.byte	0x06
	.zero		1


	//   ....[8]....
        /*0170*/ 	.word	0x000006d0
        /*0174*/ 	.word	0x000000ff
        /*0178*/ 	.word	0x00000020
        /*017c*/ 	.short	0x0100
        /*017e*/ 	.byte	0x06
	.zero		1


	//   ....[9]....
        /*0180*/ 	.word	0x000006e0
        /*0184*/ 	.word	0x000000ff
        /*0188*/ 	.word	0x00000070
        /*018c*/ 	.short	0x0100
        /*018e*/ 	.byte	0x06
	.zero		1


	//   ....[10]....
        /*0190*/ 	.word	0x000006f0
        /*0194*/ 	.word	0x000000ff
        /*0198*/ 	.word	0x00000028
        /*019c*/ 	.short	0x0100
        /*019e*/ 	.byte	0x06
	.zero		1


	//   ....[11]....
        /*01a0*/ 	.word	0x00000700
        /*01a4*/ 	.word	0x000000ff
        /*01a8*/ 	.word	0x00000078
        /*01ac*/ 	.short	0x0100
        /*01ae*/ 	.byte	0x06
	.zero		1


	//   ....[12]....
        /*01b0*/ 	.word	0x00000710
        /*01b4*/ 	.word	0x000000ff
        /*01b8*/ 	.word	0x00000030
        /*01bc*/ 	.short	0x0100
        /*01be*/ 	.byte	0x06
	.zero		1


	//   ....[13]....
        /*01c0*/ 	.word	0x00000720
        /*01c4*/ 	.word	0x000000ff
        /*01c8*/ 	.word	0x00000080
        /*01cc*/ 	.short	0x0100
        /*01ce*/ 	.byte	0x06
	.zero		1


	//   ....[14]....
        /*01d0*/ 	.word	0x00000730
        /*01d4*/ 	.word	0x000000ff
        /*01d8*/ 	.word	0x00000038
        /*01dc*/ 	.short	0x0100
        /*01de*/ 	.byte	0x06
	.zero		1


	//   ....[15]....
        /*01e0*/ 	.word	0x00000740
        /*01e4*/ 	.word	0x000000ff
        /*01e8*/ 	.word	0x00000088
        /*01ec*/ 	.short	0x0100
        /*01ee*/ 	.byte	0x06
	.zero		1


	//   ....[16]....
        /*01f0*/ 	.word	0x00000750
        /*01f4*/ 	.word	0x000000ff
        /*01f8*/ 	.word	0x00000040
        /*01fc*/ 	.short	0x0100
        /*01fe*/ 	.byte	0x06
	.zero		1


	//   ....[17]....
        /*0200*/ 	.word	0x00000760
        /*0204*/ 	.word	0x000000ff
        /*0208*/ 	.word	0x00000090
        /*020c*/ 	.short	0x0100
        /*020e*/ 	.byte	0x06
	.zero		1


	//   ....[18]....
        /*0210*/ 	.word	0x00000770
        /*0214*/ 	.word	0x000000ff
        /*0218*/ 	.word	0x00000048
        /*021c*/ 	.short	0x0100
        /*021e*/ 	.byte	0x06
	.zero		1


	//   ....[19]....
        /*0220*/ 	.word	0x00000780
        /*0224*/ 	.word	0x000000ff
        /*0228*/ 	.word	0x00000098
        /*022c*/ 	.short	0x0100
        /*022e*/ 	.byte	0x06
	.zero		1


	//   ....[20]....
        /*0230*/ 	.word	0x000008b0
        /*0234*/ 	.word	0x000000ff
        /*0238*/ 	.word	0x000000a0
        /*023c*/ 	.short	0x0100
        /*023e*/ 	.byte	0x06
	.zero		1


	//   ....[21]....
        /*0240*/ 	.word	0x000008c0
        /*0244*/ 	.word	0x000000ff
        /*0248*/ 	.word	0x000000a8
        /*024c*/ 	.short	0x0100
        /*024e*/ 	.byte	0x06
	.zero		1


	//   ....[22]....
        /*0250*/ 	.word	0x000009a0
        /*0254*/ 	.word	0x000000ff
        /*0258*/ 	.word	0x000000b0
        /*025c*/ 	.short	0x0100
        /*025e*/ 	.byte	0x05
	.zero		1


	//   ....[23]....
        /*0260*/ 	.word	0x000009b0
        /*0264*/ 	.word	0x000000ff
        /*0268*/ 	.word	0x000000b8
        /*026c*/ 	.short	0x0100
        /*026e*/ 	.byte	0x05
	.zero		1


	//   ....[24]....
        /*0270*/ 	.word	0x00000ae0
        /*0274*/ 	.word	0x000000ff
        /*0278*/ 	.word	0x000000c0
        /*027c*/ 	.short	0x0100
        /*027e*/ 	.byte	0x05
	.zero		1


	//   ....[25]....
        /*0280*/ 	.word	0x00000af0
        /*0284*/ 	.word	0x000000ff
        /*0288*/ 	.word	0x000000d0
        /*028c*/ 	.short	0x0100
        /*028e*/ 	.byte	0x05
	.zero		1


	//   ....[26]....
        /*0290*/ 	.word	0x00000b00
        /*0294*/ 	.word	0x000000ff
        /*0298*/ 	.word	0x000000c8
        /*029c*/ 	.short	0x0100
        /*029e*/ 	.byte	0x05
	.zero		1


	//   ....[27]....
        /*02a0*/ 	.word	0x00000b10
        /*02a4*/ 	.word	0x000000ff
        /*02a8*/ 	.word	0x000000d8
        /*02ac*/ 	.short	0x0100
        /*02ae*/ 	.byte	0x05
	.zero		1


	//   ....[28]....
        /*02b0*/ 	.word	0x00000c30
        /*02b4*/ 	.word	0x000000ff
        /*02b8*/ 	.word	0x000000e0
        /*02bc*/ 	.short	0x0100
        /*02be*/ 	.byte	0x06
	.zero		1


	//   ....[29]....
        /*02c0*/ 	.word	0x00000c40
        /*02c4*/ 	.word	0x000000ff
        /*02c8*/ 	.word	0x00000100
        /*02cc*/ 	.short	0x0100
        /*02ce*/ 	.byte	0x06
	.zero		1


	//   ....[30]....
        /*02d0*/ 	.word	0x00000c50
        /*02d4*/ 	.word	0x000000ff
        /*02d8*/ 	.word	0x000000e8
        /*02dc*/ 	.short	0x0100
        /*02de*/ 	.byte	0x06
	.zero		1


	//   ....[31]....
        /*02e0*/ 	.word	0x00000c60
        /*02e4*/ 	.word	0x000000ff
        /*02e8*/ 	.word	0x00000108
        /*02ec*/ 	.short	0x0100
        /*02ee*/ 	.byte	0x06
	.zero		1


	//   ....[32]....
        /*02f0*/ 	.word	0x00000c70
        /*02f4*/ 	.word	0x000000ff
        /*02f8*/ 	.word	0x000000f0
        /*02fc*/ 	.short	0x0100
        /*02fe*/ 	.byte	0x06
	.zero		1


	//   ....[33]....
        /*0300*/ 	.word	0x00000c80
        /*0304*/ 	.word	0x000000ff
        /*0308*/ 	.word	0x00000110
        /*030c*/ 	.short	0x0100
        /*030e*/ 	.byte	0x06
	.zero		1


	//   ....[34]....
        /*0310*/ 	.word	0x00000c90
        /*0314*/ 	.word	0x000000ff
        /*0318*/ 	.word	0x000000f8
        /*031c*/ 	.short	0x0100
        /*031e*/ 	.byte	0x06
	.zero		1


	//   ....[35]....
        /*0320*/ 	.word	0x00000ca0
        /*0324*/ 	.word	0x000000ff
        /*0328*/ 	.word	0x00000118
        /*032c*/ 	.short	0x0100
        /*032e*/ 	.byte	0x06
	.zero		1


	//   ....[36]....
        /*0330*/ 	.word	0x00000d90
        /*0334*/ 	.word	0x000000ff
        /*0338*/ 	.word	0x00000120
        /*033c*/ 	.short	0x0100
        /*033e*/ 	.byte	0x05
	.zero		1


	//   ....[37]....
        /*0340*/ 	.word	0x00000da0
        /*0344*/ 	.word	0x000000ff
        /*0348*/ 	.word	0x00000130
        /*034c*/ 	.short	0x0100
        /*034e*/ 	.byte	0x05
	.zero		1


	//   ....[38]....
        /*0350*/ 	.word	0x00000db0
        /*0354*/ 	.word	0x000000ff
        /*0358*/ 	.word	0x00000128
        /*035c*/ 	.short	0x0100
        /*035e*/ 	.byte	0x05
	.zero		1


	//   ....[39]....
        /*0360*/ 	.word	0x00000dc0
        /*0364*/ 	.word	0x000000ff
        /*0368*/ 	.word	0x00000138
        /*036c*/ 	.short	0x0100
        /*036e*/ 	.byte	0x05
	.zero		1


	//   ....[40]....
        /*0370*/ 	.word	0x00000ec0
        /*0374*/ 	.word	0x000000ff
        /*0378*/ 	.word	0x00000140
        /*037c*/ 	.short	0x0100
        /*037e*/ 	.byte	0x04
	.zero		1


	//   ....[41]....
        /*0380*/ 	.word	0x00001b90
        /*0384*/ 	.word	0x00000000
        /*0388*/ 	.word	0x00000130
        /*038c*/ 	.short	0x010a
        /*038e*/ 	.byte	0xff
	.zero		1


	//   ....[42]....
        /*0390*/ 	.word	0x00001bc0
        /*0394*/ 	.word	0x00000000
        /*0398*/ 	.word	0x00000120
        /*039c*/ 	.short	0x0101
        /*039e*/ 	.byte	0xff
	.zero		1


	//   ....[43]....
        /*03a0*/ 	.word	0x00001ca0
        /*03a4*/ 	.word	0x000000ff
        /*03a8*/ 	.word	0x00000050
        /*03ac*/ 	.short	0x010a
        /*03ae*/ 	.byte	0x04
	.zero		1


	//   ....[44]....
        /*03b0*/ 	.word	0x00001d50
        /*03b4*/ 	.word	0x000000ff
        /*03b8*/ 	.word	0x00000050
        /*03bc*/ 	.short	0x010a
        /*03be*/ 	.byte	0x21
	.zero		1


	//   ....[45]....
        /*03c0*/ 	.word	0x00001f10
        /*03c4*/ 	.word	0x000000ff
        /*03c8*/ 	.word	0x00000050
        /*03cc*/ 	.short	0x010a
        /*03ce*/ 	.byte	0x04
	.zero		1


	//   ....[46]....
        /*03d0*/ 	.word	0x00002020
        /*03d4*/ 	.word	0x000000ff
        /*03d8*/ 	.word	0x000000b8
        /*03dc*/ 	.short	0x0101
        /*03de*/ 	.byte	0x1a
	.zero		1


	//   ....[47]....
        /*03e0*/ 	.word	0x00002040
        /*03e4*/ 	.word	0x000000ff
        /*03e8*/ 	.word	0x00000050
        /*03ec*/ 	.short	0x010a
        /*03ee*/ 	.byte	0x05
	.zero		1


	//   ....[48]....
        /*03f0*/ 	.word	0x000020c0
        /*03f4*/ 	.word	0x000000ff
        /*03f8*/ 	.word	0x00000050
        /*03fc*/ 	.short	0x010a
        /*03fe*/ 	.byte	0x11
	.zero		1


	//   ....[49]....
        /*0400*/ 	.word	0x00002250
        /*0404*/ 	.word	0x000000ff
        /*0408*/ 	.word	0x00000050
        /*040c*/ 	.short	0x010a
        /*040e*/ 	.byte	0x05
	.zero		1


	//   ....[50]....
        /*0410*/ 	.word	0x000023c0
        /*0414*/ 	.word	0x00000003
        /*0418*/ 	.word	0x000000c0
        /*041c*/ 	.short	0x010a
        /*041e*/ 	.byte	0xff
	.zero		1


	//   ....[51]....
        /*0420*/ 	.word	0x00002510
        /*0424*/ 	.word	0x00000000
        /*0428*/ 	.word	0x00000000
        /*042c*/ 	.short	0x0101
        /*042e*/ 	.byte	0xff
	.zero		1


	//   ....[52]....
        /*0430*/ 	.word	0x00002a30
        /*0434*/ 	.word	0x000000ff
        /*0438*/ 	.word	0x00000000
        /*043c*/ 	.short	0x010a
        /*043e*/ 	.byte	0x04
	.zero		1


	//   ....[53]....
        /*0440*/ 	.word	0x00002ac0
        /*0444*/ 	.word	0x000000ff
        /*0448*/ 	.word	0x00000000
        /*044c*/ 	.short	0x010a
        /*044e*/ 	.byte	0x04
	.zero		1


	//   ....[54]....
        /*0450*/ 	.word	0x00002b50
        /*0454*/ 	.word	0x000000ff
        /*0458*/ 	.word	0x00000000
        /*045c*/ 	.short	0x010a
        /*045e*/ 	.byte	0x04
	.zero		1


	//   ....[55]....
        /*0460*/ 	.word	0x00002be0
        /*0464*/ 	.word	0x000000ff
        /*0468*/ 	.word	0x00000000
        /*046c*/ 	.short	0x010a
        /*046e*/ 	.byte	0x04
	.zero		1


	//   ....[56]....
        /*0470*/ 	.word	0x00002c70
        /*0474*/ 	.word	0x000000ff
        /*0478*/ 	.word	0x00000000
        /*047c*/ 	.short	0x010a
        /*047e*/ 	.byte	0x04
	.zero		1


	//   ....[57]....
        /*0480*/ 	.word	0x00002d00
        /*0484*/ 	.word	0x000000ff
        /*0488*/ 	.word	0x00000000
        /*048c*/ 	.short	0x010a
        /*048e*/ 	.byte	0x04
	.zero		1


	//   ....[58]....
        /*0490*/ 	.word	0x00002d90
        /*0494*/ 	.word	0x000000ff
        /*0498*/ 	.word	0x00000000
        /*049c*/ 	.short	0x010a
        /*049e*/ 	.byte	0x04
	.zero		1


	//   ....[59]....
        /*04a0*/ 	.word	0x00002e20
        /*04a4*/ 	.word	0x000000ff
        /*04a8*/ 	.word	0x00000000
        /*04ac*/ 	.short	0x010a
        /*04ae*/ 	.byte	0x04
	.zero		1


	//   ....[60]....
        /*04b0*/ 	.word	0x00002eb0
        /*04b4*/ 	.word	0x000000ff
        /*04b8*/ 	.word	0x00000000
        /*04bc*/ 	.short	0x010a
        /*04be*/ 	.byte	0x04
	.zero		1


	//   ....[61]....
        /*04c0*/ 	.word	0x00002f50
        /*04c4*/ 	.word	0x00000000
        /*04c8*/ 	.word	0x00000000
        /*04cc*/ 	.short	0x010a
        /*04ce*/ 	.byte	0xff
	.zero		1


	//   ....[62]....
        /*04d0*/ 	.word	0x00003070
        /*04d4*/ 	.word	0x00000002
        /*04d8*/ 	.word	0x00000120
        /*04dc*/ 	.short	0x010a
        /*04de*/ 	.byte	0xff
	.zero		1


	//   ....[63]....
        /*04e0*/ 	.word	0x000030e0
        /*04e4*/ 	.word	0x00000002
        /*04e8*/ 	.word	0x00000000
        /*04ec*/ 	.short	0x0101
        /*04ee*/ 	.byte	0xff
	.zero		1


	//   ....[64]....
        /*04f0*/ 	.word	0x00003100
        /*04f4*/ 	.word	0x000000ff
        /*04f8*/ 	.word	0x000000d0
        /*04fc*/ 	.short	0x010a
        /*04fe*/ 	.byte	0x05
	.zero		1


	//   ....[65]....
        /*0500*/ 	.word	0x00003220
        /*0504*/ 	.word	0x00000002
        /*0508*/ 	.word	0x000000c0
        /*050c*/ 	.short	0x010a
        /*050e*/ 	.byte	0xff
	.zero		1


	//   ....[66]....
        /*0510*/ 	.word	0x00003320
        /*0514*/ 	.word	0x00000002
        /*0518*/ 	.word	0x00000000
        /*051c*/ 	.short	0x0101
        /*051e*/ 	.byte	0xff
	.zero		1


	//   ....[67]....
        /*0520*/ 	.word	0x000033b0
        /*0524*/ 	.word	0x000000ff
        /*0528*/ 	.word	0x000000d0
        /*052c*/ 	.short	0x0106
        /*052e*/ 	.byte	0x05
	.zero		1


	//   ....[68]....
        /*0530*/ 	.word	0x000033d0
        /*0534*/ 	.word	0x000000ff
        /*0538*/ 	.word	0x000000d0
        /*053c*/ 	.short	0x010a
        /*053e*/ 	.byte	0x05
	.zero		1


	//   ....[69]....
        /*0540*/ 	.word	0x00003460
        /*0544*/ 	.word	0x000000ff
        /*0548*/ 	.word	0x000000d0
        /*054c*/ 	.short	0x0106
        /*054e*/ 	.byte	0x04
	.zero		1


	//   ....[70]....
        /*0550*/ 	.word	0x000034a0
        /*0554*/ 	.word	0x00000000
        /*0558*/ 	.word	0x000000d0
        /*055c*/ 	.short	0x010a
        /*055e*/ 	.byte	0xff
	.zero		1


	//   ....[71]....
        /*0560*/ 	.word	0x000036e0
        /*0564*/ 	.word	0x000000ff
        /*0568*/ 	.word	0x00000008
        /*056c*/ 	.short	0x010a
        /*056e*/ 	.byte	0x04
	.zero		1


	//   ....[72]....
        /*0570*/ 	.word	0x00003700
        /*0574*/ 	.word	0x000000ff
        /*0578*/ 	.word	0x00000008
        /*057c*/ 	.short	0x010a
        /*057e*/ 	.byte	0x04
	.zero		1


	//   ....[73]....
        /*0580*/ 	.word	0x00003890
        /*0584*/ 	.word	0x000000ff
        /*0588*/ 	.word	0x00000008
        /*058c*/ 	.short	0x010a
        /*058e*/ 	.byte	0x04
	.zero		1


	//   ....[74]....
        /*0590*/ 	.word	0x000038b0
        /*0594*/ 	.word	0x000000ff
        /*0598*/ 	.word	0x00000008
        /*059c*/ 	.short	0x010a
        /*059e*/ 	.byte	0x04
	.zero		1


	//   ....[75]....
        /*05a0*/ 	.word	0x00003970
        /*05a4*/ 	.word	0x000000ff
        /*05a8*/ 	.word	0x00000000
        /*05ac*/ 	.short	0x0101
        /*05ae*/ 	.byte	0x05
	.zero		1


	//   ....[76]....
        /*05b0*/ 	.word	0x00003cb0
        /*05b4*/ 	.word	0x00000000
        /*05b8*/ 	.word	0x000000c0
        /*05bc*/ 	.short	0x010a
        /*05be*/ 	.byte	0xff
	.zero		1


	//   ....[77]....
        /*05c0*/ 	.word	0x00003d70
        /*05c4*/ 	.word	0x00000000
        /*05c8*/ 	.word	0x00000000
        /*05cc*/ 	.short	0x0101
        /*05ce*/ 	.byte	0xff
	.zero		1


	//   ....[78]....
        /*05d0*/ 	.word	0x00003e30
        /*05d4*/ 	.word	0x000000ff
        /*05d8*/ 	.word	0x00000000
        /*05dc*/ 	.short	0x010a
        /*05de*/ 	.byte	0x06
	.zero		1


	//   ....[79]....
        /*05e0*/ 	.word	0x00003e40
        /*05e4*/ 	.word	0x000000ff
        /*05e8*/ 	.word	0x00000100
        /*05ec*/ 	.short	0x010a
        /*05ee*/ 	.byte	0x07
	.zero		1


	//   ....[80]....
        /*05f0*/ 	.word	0x00003ef0
        /*05f4*/ 	.word	0x000000ff
        /*05f8*/ 	.word	0x00000000
        /*05fc*/ 	.short	0x010a
        /*05fe*/ 	.byte	0x06
	.zero		1


	//   ....[81]....
        /*0600*/ 	.word	0x00004020
        /*0604*/ 	.word	0x000000ff
        /*0608*/ 	.word	0x00000000
        /*060c*/ 	.short	0x010a
        /*060e*/ 	.byte	0x1e
	.zero		1


	//   ....[82]....
        /*0610*/ 	.word	0x00004320
        /*0614*/ 	.word	0x000000ff
        /*0618*/ 	.word	0x00000000
        /*061c*/ 	.short	0x010a
        /*061e*/ 	.byte	0x07
	.zero		1


	//   ....[83]....
        /*0620*/ 	.word	0x000043b0
        /*0624*/ 	.word	0x000000ff
        /*0628*/ 	.word	0x00000000
        /*062c*/ 	.short	0x010a
        /*062e*/ 	.byte	0x07
	.zero		1


	//   ....[84]....
        /*0630*/ 	.word	0x00004440
        /*0634*/ 	.word	0x000000ff
        /*0638*/ 	.word	0x00000000
        /*063c*/ 	.short	0x010a
        /*063e*/ 	.byte	0x07
	.zero		1


	//   ....[85]....
        /*0640*/ 	.word	0x000044e0
        /*0644*/ 	.word	0x00000000
        /*0648*/ 	.word	0x00000000
        /*064c*/ 	.short	0x010a
        /*064e*/ 	.byte	0xff
	.zero		1


	//   ....[86]....
        /*0650*/ 	.word	0x00004520
        /*0654*/ 	.word	0x00000000
        /*0658*/ 	.word	0x00000000
        /*065c*/ 	.short	0x010a
        /*065e*/ 	.byte	0xff
	.zero		1


	//   ....[87]....
        /*0660*/ 	.word	0x00004590
        /*0664*/ 	.word	0x000000ff
        /*0668*/ 	.word	0x00000000
        /*066c*/ 	.short	0x0101
        /*066e*/ 	.byte	0x06
	.zero		1


	//   ....[88]....
        /*0670*/ 	.word	0x000045d0
        /*0674*/ 	.word	0x000000ff
        /*0678*/ 	.word	0x00000140
        /*067c*/ 	.short	0x010a
        /*067e*/ 	.byte	0x05
	.zero		1


	//   ....[89]....
        /*0680*/ 	.word	0x00004620
        /*0684*/ 	.word	0x000000ff
        /*0688*/ 	.word	0x00000000
        /*068c*/ 	.short	0x0101
        /*068e*/ 	.byte	0x06
	.zero		1


	//   ....[90]....
        /*0690*/ 	.word	0x00004a80
        /*0694*/ 	.word	0x00000007
        /*0698*/ 	.word	0x000000c0
        /*069c*/ 	.short	0x010a
        /*069e*/ 	.byte	0xff
	.zero		1


	//   ....[91]....
        /*06a0*/ 	.word	0x00004bf0
        /*06a4*/ 	.word	0x00000000
        /*06a8*/ 	.word	0x00000000
        /*06ac*/ 	.short	0x0101
        /*06ae*/ 	.byte	0xff
	.zero		1


	//   ....[92]....
        /*06b0*/ 	.word	0x00005000
        /*06b4*/ 	.word	0x000000ff
        /*06b8*/ 	.word	0x000000b8
        /*06bc*/ 	.short	0x010a
        /*06be*/ 	.byte	0x13
	.zero		1


	//   ....[93]....
        /*06c0*/ 	.word	0x00005170
        /*06c4*/ 	.word	0x000000ff
        /*06c8*/ 	.word	0x000000a8
        /*06cc*/ 	.short	0x010a
        /*06ce*/ 	.byte	0x13
	.zero		1


	//   ....[94]....
        /*06d0*/ 	.word	0x00005380
        /*06d4*/ 	.word	0x000000ff
        /*06d8*/ 	.word	0x000000a0
        /*06dc*/ 	.short	0x010b
        /*06de*/ 	.byte	0x13
	.zero		1


	//   ....[95]....
        /*06e0*/ 	.word	0x00005390
        /*06e4*/ 	.word	0x000000ff
        /*06e8*/ 	.word	0x00000000
        /*06ec*/ 	.short	0x0101
        /*06ee*/ 	.byte	0x36
	.zero		1


	//   ....[96]....
        /*06f0*/ 	.word	0x000053d0
        /*06f4*/ 	.word	0x00000000
        /*06f8*/ 	.word	0x000000a8
        /*06fc*/ 	.short	0x010a
        /*06fe*/ 	.byte	0xff
	.zero		1


	//   ....[97]....
        /*0700*/ 	.word	0x00005710
        /*0704*/ 	.word	0x00000003
        /*0708*/ 	.word	0x000000c0
        /*070c*/ 	.short	0x010a
        /*070e*/ 	.byte	0xff
	.zero		1


	//   ....[98]....
        /*0710*/ 	.word	0x00005890
        /*0714*/ 	.word	0x00000000
        /*0718*/ 	.word	0x00000000
        /*071c*/ 	.short	0x0101
        /*071e*/ 	.byte	0xff
	.zero		1


	//   ....[99]....
        /*0720*/ 	.word	0x00006280
        /*0724*/ 	.word	0x000000ff
        /*0728*/ 	.word	0x000000a0
        /*072c*/ 	.short	0x010a
        /*072e*/ 	.byte	0x39
	.zero		1


	//   ....[100]....
        /*0730*/ 	.word	0x00006290
        /*0734*/ 	.word	0x00000095
        /*0738*/ 	.word	0x000000e0
        /*073c*/ 	.short	0x010a
        /*073e*/ 	.byte	0xff
	.zero		1


	//   ....[101]....
        /*0740*/ 	.word	0x00006420
        /*0744*/ 	.word	0x000000ff
        /*0748*/ 	.word	0x000000a0
        /*074c*/ 	.short	0x010a
        /*074e*/ 	.byte	0x39
	.zero		1


	//   ....[102]....
        /*0750*/ 	.word	0x00006520
        /*0754*/ 	.word	0x000000ff
        /*0758*/ 	.word	0x00000000
        /*075c*/ 	.short	0x0101
        /*075e*/ 	.byte	0x04
	.zero		1


	//   ....[103]....
        /*0760*/ 	.word	0x00006580
        /*0764*/ 	.word	0x00000095
        /*0768*/ 	.word	0x000000e0
        /*076c*/ 	.short	0x010a
        /*076e*/ 	.byte	0xff
	.zero		1


	//   ....[104]....
        /*0770*/ 	.word	0x000068a0
        /*0774*/ 	.word	0x00000095
        /*0778*/ 	.word	0x00000000
        /*077c*/ 	.short	0x0101
        /*077e*/ 	.byte	0xff
	.zero		1


	//   ....[105]....
        /*0780*/ 	.word	0x00007ac0
        /*0784*/ 	.word	0x00000000
        /*0788*/ 	.word	0x00000130
        /*078c*/ 	.short	0x010a
        /*078e*/ 	.byte	0xff
	.zero		1


	//   ....[106]....
        /*0790*/ 	.word	0x00007b20
        /*0794*/ 	.word	0x00000000
        /*0798*/ 	.word	0x00000050
        /*079c*/ 	.short	0x010a
        /*079e*/ 	.byte	0xff
	.zero		1


	//   ....[107]....
        /*07a0*/ 	.word	0x00007b80
        /*07a4*/ 	.word	0x00000000
        /*07a8*/ 	.word	0x00000050
        /*07ac*/ 	.short	0x010a
        /*07ae*/ 	.byte	0xff
	.zero		1


	//   ....[108]....
        /*07b0*/ 	.word	0x00007bd0
        /*07b4*/ 	.word	0x00000003
        /*07b8*/ 	.word	0x000000c0
        /*07bc*/ 	.short	0x010a
        /*07be*/ 	.byte	0xff
	.zero		1


	//   ....[109]....
        /*07c0*/ 	.word	0x00007c30
        /*07c4*/ 	.word	0x00000000
        /*07c8*/ 	.word	0x00000000
        /*07cc*/ 	.short	0x010a
        /*07ce*/ 	.byte	0xff
	.zero		1


	//   ....[110]....
        /*07d0*/ 	.word	0x00007c90
        /*07d4*/ 	.word	0x00000000
        /*07d8*/ 	.word	0x00000000
        /*07dc*/ 	.short	0x010a
        /*07de*/ 	.byte	0xff
	.zero		1


	//   ....[111]....
        /*07e0*/ 	.word	0x00007cf0
        /*07e4*/ 	.word	0x00000000
        /*07e8*/ 	.word	0x00000000
        /*07ec*/ 	.short	0x010a
        /*07ee*/ 	.byte	0xff
	.zero		1


	//   ....[112]....
        /*07f0*/ 	.word	0x00007d50
        /*07f4*/ 	.word	0x00000000
        /*07f8*/ 	.word	0x00000000
        /*07fc*/ 	.short	0x010a
        /*07fe*/ 	.byte	0xff
	.zero		1


	//   ....[113]....
        /*0800*/ 	.word	0x00007db0
        /*0804*/ 	.word	0x00000000
        /*0808*/ 	.word	0x00000000
        /*080c*/ 	.short	0x010a
        /*080e*/ 	.byte	0xff
	.zero		1


	//   ....[114]....
        /*0810*/ 	.word	0x00007e10
        /*0814*/ 	.word	0x00000000
        /*0818*/ 	.word	0x00000000
        /*081c*/ 	.short	0x010a
        /*081e*/ 	.byte	0xff
	.zero		1


	//   ....[115]....
        /*0820*/ 	.word	0x00007e70
        /*0824*/ 	.word	0x00000000
        /*0828*/ 	.word	0x00000000
        /*082c*/ 	.short	0x010a
        /*082e*/ 	.byte	0xff
	.zero		1


	//   ....[116]....
        /*0830*/ 	.word	0x00007ed0
        /*0834*/ 	.word	0x00000000
        /*0838*/ 	.word	0x00000000
        /*083c*/ 	.short	0x010a
        /*083e*/ 	.byte	0xff
	.zero		1


	//   ....[117]....
        /*0840*/ 	.word	0x00007f30
        /*0844*/ 	.word	0x00000000
        /*0848*/ 	.word	0x00000000
        /*084c*/ 	.short	0x010a
        /*084e*/ 	.byte	0xff
	.zero		1


	//   ....[118]....
        /*0850*/ 	.word	0x00007f80
        /*0854*/ 	.word	0x00000002
        /*0858*/ 	.word	0x00000120
        /*085c*/ 	.short	0x010a
        /*085e*/ 	.byte	0xff
	.zero		1


	//   ....[119]....
        /*0860*/ 	.word	0x00007fe0
        /*0864*/ 	.word	0x00000002
        /*0868*/ 	.word	0x000000d0
        /*086c*/ 	.short	0x010a
        /*086e*/ 	.byte	0xff
	.zero		1


	//   ....[120]....
        /*0870*/ 	.word	0x00008030
        /*0874*/ 	.word	0x00000002
        /*0878*/ 	.word	0x000000c0
        /*087c*/ 	.short	0x010a
        /*087e*/ 	.byte	0xff
	.zero		1


	//   ....[121]....
        /*0880*/ 	.word	0x00008090
        /*0884*/ 	.word	0x00000000
        /*0888*/ 	.word	0x000000d0
        /*088c*/ 	.short	0x010a
        /*088e*/ 	.byte	0xff
	.zero		1


	//   ....[122]....
        /*0890*/ 	.word	0x000080f0
        /*0894*/ 	.word	0x00000005
        /*0898*/ 	.word	0x00000008
        /*089c*/ 	.short	0x010a
        /*089e*/ 	.byte	0xff
	.zero		1


	//   ....[123]....
        /*08a0*/ 	.word	0x000081e0
        /*08a4*/ 	.word	0x00000000
        /*08a8*/ 	.word	0x00000008
        /*08ac*/ 	.short	0x010a
        /*08ae*/ 	.byte	0xff
	.zero		1


	//   ....[124]....
        /*08b0*/ 	.word	0x00008230
        /*08b4*/ 	.word	0x00000000
        /*08b8*/ 	.word	0x000000c0
        /*08bc*/ 	.short	0x010a
        /*08be*/ 	.byte	0xff
	.zero		1


	//   ....[125]....
        /*08c0*/ 	.word	0x00008290
        /*08c4*/ 	.word	0x00000000
        /*08c8*/ 	.word	0x00000100
        /*08cc*/ 	.short	0x010a
        /*08ce*/ 	.byte	0xff
	.zero		1


	//   ....[126]....
        /*08d0*/ 	.word	0x000082f0
        /*08d4*/ 	.word	0x00000000
        /*08d8*/ 	.word	0x00000000
        /*08dc*/ 	.short	0x010a
        /*08de*/ 	.byte	0xff
	.zero		1


	//   ....[127]....
        /*08e0*/ 	.word	0x00008350
        /*08e4*/ 	.word	0x00000000
        /*08e8*/ 	.word	0x00000000
        /*08ec*/ 	.short	0x010a
        /*08ee*/ 	.byte	0xff
	.zero		1


	//   ....[128]....
        /*08f0*/ 	.word	0x000083b0
        /*08f4*/ 	.word	0x00000000
        /*08f8*/ 	.word	0x00000000
        /*08fc*/ 	.short	0x010a
        /*08fe*/ 	.byte	0xff
	.zero		1


	//   ....[129]....
        /*0900*/ 	.word	0x00008410
        /*0904*/ 	.word	0x00000000
        /*0908*/ 	.word	0x00000000
        /*090c*/ 	.short	0x010a
        /*090e*/ 	.byte	0xff
	.zero		1


	//   ....[130]....
        /*0910*/ 	.word	0x00008470
        /*0914*/ 	.word	0x00000000
        /*0918*/ 	.word	0x00000140
        /*091c*/ 	.short	0x010a
        /*091e*/ 	.byte	0xff
	.zero		1


	//   ....[131]....
        /*0920*/ 	.word	0x000084c0
        /*0924*/ 	.word	0x00000007
        /*0928*/ 	.word	0x000000c0
        /*092c*/ 	.short	0x010a
        /*092e*/ 	.byte	0xff
	.zero		1


	//   ....[132]....
        /*0930*/ 	.word	0x00008520
        /*0934*/ 	.word	0x00000000
        /*0938*/ 	.word	0x000000b8
        /*093c*/ 	.short	0x010a
        /*093e*/ 	.byte	0xff
	.zero		1


	//   ....[133]....
        /*0940*/ 	.word	0x00008580
        /*0944*/ 	.word	0x00000000
        /*0948*/ 	.word	0x000000a8
        /*094c*/ 	.short	0x010a
        /*094e*/ 	.byte	0xff
	.zero		1


	//   ....[134]....
        /*0950*/ 	.word	0x000085d0
        /*0954*/ 	.word	0x00000003
        /*0958*/ 	.word	0x000000c0
        /*095c*/ 	.short	0x010a
        /*095e*/ 	.byte	0xff
	.zero		1


	//   ....[135]....
        /*0960*/ 	.word	0x00008630
        /*0964*/ 	.word	0x00000000
        /*0968*/ 	.word	0x000000a0
        /*096c*/ 	.short	0x010a
        /*096e*/ 	.byte	0xff
	.zero		1


	//   ....[136]....
        /*0970*/ 	.word	0x00008680
        /*0974*/ 	.word	0x00000095
        /*0978*/ 	.word	0x000000e0
        /*097c*/ 	.short	0x010a
        /*097e*/ 	.byte	0xff
	.zero		1


	//----- nvinfo : EIATTR_NUM_MBARRIERS
	.align		4
.L_47:
        /*0980*/ 	.byte	0x03, 0x38
        /*0982*/ 	.short	0x0029


	//----- nvinfo : EIATTR_EXIT_INSTR_OFFSETS
	.align		4
        /*0984*/ 	.byte	0x04, 0x1c
        /*0986*/ 	.short	(.L_49 - .L_48)


	//   ....[0]....
.L_48:
        /*0988*/ 	.word	0x00002f80


	//   ....[1]....
        /*098c*/ 	.word	0x00003470


	//   ....[2]....
        /*0990*/ 	.word	0x000034d0


	//   ....[3]....
        /*0994*/ 	.word	0x00004850


	//   ....[4]....
        /*0998*/ 	.word	0x00005400


	//   ....[5]....
        /*099c*/ 	.word	0x00005440


	//   ....[6]....
        /*09a0*/ 	.word	0x00007ab0


	//----- nvinfo : EIATTR_MAX_THREADS
	.align		4
.L_49:
        /*09a4*/ 	.byte	0x04, 0x05
        /*09a6*/ 	.short	(.L_51 - .L_50)
.L_50:
        /*09a8*/ 	.word	0x00000100
        /*09ac*/ 	.word	0x00000001
        /*09b0*/ 	.word	0x00000001


	//----- nvinfo : EIATTR_CRS_STACK_SIZE
	.align		4
.L_51:
        /*09b4*/ 	.byte	0x04, 0x1e
        /*09b6*/ 	.short	(.L_53 - .L_52)
.L_52:
        /*09b8*/ 	.word	0x00000000


	//----- nvinfo : EIATTR_CBANK_PARAM_SIZE
	.align		4
.L_53:
        /*09bc*/ 	.byte	0x03, 0x19
        /*09be*/ 	.short	0x0800


	//----- nvinfo : EIATTR_PARAM_CBANK
	.align		4
        /*09c0*/ 	.byte	0x04, 0x0a
        /*09c2*/ 	.short	(.L_55 - .L_54)
	.align		4
.L_54:
        /*09c4*/ 	.word	index@(.nv.constant0._ZN7cutlass13device_kernelINS_4gemm6kernel13GemmUniversalIN4cute5tupleIJiiiiEEENS1_10collective13CollectiveMmaINS1_35MainloopSm100TmaUmmaWarpSpecializedILi10ELi2ELi4ENS5_IJNS4_1CILi4EEENSA_ILi2EEENSA_ILi1EEEEEEEENS5_IJNSA_ILi256EEENSA_ILi64EEENSA_ILi128EEEEEEaNS5_IJlSD_lEEEaSK_NS4_8TiledMMAINS4_8MMA_AtomIJNS4_21SM100_MMA_S8_2x1SM_SSIaaiLi256ELi64ELNS4_4UMMA5MajorE0ELSP_0ELNSO_8SaturateE0EEEEEENS4_6LayoutINS5_IJSD_SD_SD_EEENS5_IJNSA_ILi0EEESV_SV_EEEEENS5_IJNS4_10UnderscoreESY_SY_EEEEENS4_28SM100_TMA_2SM_LOAD_MULTICASTENS4_14ComposedLayoutINS4_7SwizzleILi3ELi4ELi3EEENS4_18smem_ptr_flag_bitsILi8EEENST_INS5_IJNSA_ILi8EEESI_EEENS5_IJSI_SD_EEEEEEEvNS4_8identityES11_S1B_vS1C_EENS_8epilogue10collective18CollectiveEpilogueINS1E_23Sm100TmaWarpSpecializedILi1ELi1ELi64ELb0ELb0EEEJNS5_IJSI_SH_SI_EEENS5_IJNST_ISI_SD_EENST_ISH_SD_EEEEEaSK_aSK_NS1E_6fusion15FusionCallbacksIS1I_NS1N_17LinearCombinationIaiaiLNS_15FloatRoundStyleE2EEES1J_S1M_JEEENS4_5SM1004TMEM4LOAD26SM100_TMEM_LOAD_32dp32b64xENS4_13SM90_TMA_LOADENS12_INS13_ILi2ELi4ELi3EEES16_NST_INS5_IJS17_SH_EEENS5_IJSH_SD_EEEEEEENS4_39AutoVectorizingCopyWithAssumedAlignmentILi128EEENS4_14SM90_TMA_STOREES22_S24_S24_EEEvvEEEEvNT_6ParamsE)
        /*09c8*/ 	.short	0x0380
        /*09ca*/ 	.short	0x0800


	//----- nvinfo : EIATTR_SW_WAR
	.align		4
.L_55:
        /*09cc*/ 	.byte	0x04, 0x36
        /*09ce*/ 	.short	(.L_57 - .L_56)
.L_56:
        /*09d0*/ 	.word	0x00000008
.L_57:


//--------------------- .nv.callgraph             --------------------------
	.section	.nv.callgraph,"",@"SHT_CUDA_CALLGRAPH"
	.align	4
	.sectionentsize	8
	.align		4
        /*0000*/ 	.word	0x00000000
	.align		4
        /*0004*/ 	.word	0xffffffff
	.align		4
        /*0008*/ 	.word	index@(_ZN7cutlass13device_kernelINS_4gemm6kernel13GemmUniversalIN4cute5tupleIJiiiiEEENS1_10collective13CollectiveMmaINS1_35MainloopSm100TmaUmmaWarpSpecializedILi10ELi2ELi4ENS5_IJNS4_1CILi4EEENSA_ILi2EEENSA_ILi1EEEEEEEENS5_IJNSA_ILi256EEENSA_ILi64EEENSA_ILi128EEEEEEaNS5_IJlSD_lEEEaSK_NS4_8TiledMMAINS4_8MMA_AtomIJNS4_21SM100_MMA_S8_2x1SM_SSIaaiLi256ELi64ELNS4_4UMMA5MajorE0ELSP_0ELNSO_8SaturateE0EEEEEENS4_6LayoutINS5_IJSD_SD_SD_EEENS5_IJNSA_ILi0EEESV_SV_EEEEENS5_IJNS4_10UnderscoreESY_SY_EEEEENS4_28SM100_TMA_2SM_LOAD_MULTICASTENS4_14ComposedLayoutINS4_7SwizzleILi3ELi4ELi3EEENS4_18smem_ptr_flag_bitsILi8EEENST_INS5_IJNSA_ILi8EEESI_EEENS5_IJSI_SD_EEEEEEEvNS4_8identityES11_S1B_vS1C_EENS_8epilogue10collective18CollectiveEpilogueINS1E_23Sm100TmaWarpSpecializedILi1ELi1ELi64ELb0ELb0EEEJNS5_IJSI_SH_SI_EEENS5_IJNST_ISI_SD_EENST_ISH_SD_EEEEEaSK_aSK_NS1E_6fusion15FusionCallbacksIS1I_NS1N_17LinearCombinationIaiaiLNS_15FloatRoundStyleE2EEES1J_S1M_JEEENS4_5SM1004TMEM4LOAD26SM100_TMEM_LOAD_32dp32b64xENS4_13SM90_TMA_LOADENS12_INS13_ILi2ELi4ELi3EEES16_NST_INS5_IJS17_SH_EEENS5_IJSH_SD_EEEEEEENS4_39AutoVectorizingCopyWithAssumedAlignmentILi128EEENS4_14SM90_TMA_STOREES22_S24_S24_EEEvvEEEEvNT_6ParamsE)
	.align		4
        /*000c*/ 	.word	index@(__assertfail)
	.align		4
        /*0010*/ 	.word	0x00000000
	.align		4
        /*0014*/ 	.word	0xfffffffe
	.align		4
        /*0018*/ 	.word	0x00000000
	.align		4
        /*001c*/ 	.word	0xfffffffd
	.align		4
        /*0020*/ 	.word	0x00000000
	.align		4
        /*0024*/ 	.word	0xfffffffc


//--------------------- .nv.constant4             --------------------------
	.section	.nv.constant4,"a",@progbits
	.align	8
	.align		8
.nv.constant4:
        /*0000*/ 	.dword	__assertfail
	.align		8
        /*0008*/ 	.dword	__unnamed_1
	.align		8
        /*0010*/ 	.dword	__unnamed_2
	.align		8
        /*0018*/ 	.dword	_ZN40_INTERNAL_dfb368e0_4_k_cu_34054569_348574cuda3std3__45__cpo5beginE
	.align		8
        /*0020*/ 	.dword	_ZN40_INTERNAL_dfb368e0_4_k_cu_34054569_348574cuda3std3__45__cpo3endE
	.align		8
        /*0028*/ 	.dword	_ZN40_INTERNAL_dfb368e0_4_k_cu_34054569_348574cuda3std3__45__cpo6cbeginE
	.align		8
        /*0030*/ 	.dword	_ZN40_INTERNAL_dfb368e0_4_k_cu_34054569_348574cuda3std3__45__cpo4cendE
	.align		8
        /*0038*/ 	.dword	_ZN40_INTERNAL_dfb368e0_4_k_cu_34054569_348574cuda3std3__442_GLOBAL__N__dfb368e0_4_k_cu_34054569_348576ignoreE
	.align		8
        /*0040*/ 	.dword	_ZN40_INTERNAL_dfb368e0_4_k_cu_34054569_348574cuda3std3__419piecewise_constructE
	.align		8
        /*0048*/ 	.dword	_ZN40_INTERNAL_dfb368e0_4_k_cu_34054569_348574cuda3std3__48in_placeE
	.align		8
        /*0050*/ 	.dword	_ZN40_INTERNAL_dfb368e0_4_k_cu_34054569_348574cuda3std6ranges3__45__cpo4swapE
	.align		8
        /*0058*/ 	.dword	_ZN40_INTERNAL_dfb368e0_4_k_cu_34054569_348574cuda3std6ranges3__45__cpo9iter_moveE
	.align		8
        /*0060*/ 	.dword	_ZN40_INTERNAL_dfb368e0_4_k_cu_34054569_348574cute7productE
	.align		8
        /*0068*/ 	.dword	_ZN40_INTERNAL_dfb368e0_4_k_cu_34054569_348574cute1_E
	.align		8
        /*0070*/ 	.dword	$str$25
	.align		8
        /*0078*/ 	.dword	$str$26
	.align		8
        /*0080*/ 	.dword	$str$27
	.align		8
        /*0088*/ 	.dword	$str$28


//--------------------- .text._ZN7cutlass13device_kernelINS_4gemm6kernel13GemmUniversalIN4cute5tupleIJiiiiEEENS1_10collective13CollectiveMmaINS1_35MainloopSm100TmaUmmaWarpSpecializedILi10ELi2ELi4ENS5_IJNS4_1CILi4EEENSA_ILi2EEENSA_ILi1EEEEEEEENS5_IJNSA_ILi256EEENSA_ILi64EEENSA_ILi128EEEEEEaNS5_IJlSD_lEEEaSK_NS4_8TiledMMAINS4_8MMA_AtomIJNS4_21SM100_MMA_S8_2x1SM_SSIaaiLi256ELi64ELNS4_4UMMA5MajorE0ELSP_0ELNSO_8SaturateE0EEEEEENS4_6LayoutINS5_IJSD_SD_SD_EEENS5_IJNSA_ILi0EEESV_SV_EEEEENS5_IJNS4_10UnderscoreESY_SY_EEEEENS4_28SM100_TMA_2SM_LOAD_MULTICASTENS4_14ComposedLayoutINS4_7SwizzleILi3ELi4ELi3EEENS4_18smem_ptr_flag_bitsILi8EEENST_INS5_IJNSA_ILi8EEESI_EEENS5_IJSI_SD_EEEEEEEvNS4_8identityES11_S1B_vS1C_EENS_8epilogue10collective18CollectiveEpilogueINS1E_23Sm100TmaWarpSpecializedILi1ELi1ELi64ELb0ELb0EEEJNS5_IJSI_SH_SI_EEENS5_IJNST_ISI_SD_EENST_ISH_SD_EEEEEaSK_aSK_NS1E_6fusion15FusionCallbacksIS1I_NS1N_17LinearCombinationIaiaiLNS_15FloatRoundStyleE2EEES1J_S1M_JEEENS4_5SM1004TMEM4LOAD26SM100_TMEM_LOAD_32dp32b64xENS4_13SM90_TMA_LOADENS12_INS13_ILi2ELi4ELi3EEES16_NST_INS5_IJS17_SH_EEENS5_IJSH_SD_EEEEEEENS4_39AutoVectorizingCopyWithAssumedAlignmentILi128EEENS4_14SM90_TMA_STOREES22_S24_S24_EEEvvEEEEvNT_6ParamsE --------------------------
	.section	.text._ZN7cutlass13device_kernelINS_4gemm6kernel13GemmUniversalIN4cute5tupleIJiiiiEEENS1_10collective13CollectiveMmaINS1_35MainloopSm100TmaUmmaWarpSpecializedILi10ELi2ELi4ENS5_IJNS4_1CILi4EEENSA_ILi2EEENSA_ILi1EEEEEEEENS5_IJNSA_ILi256EEENSA_ILi64EEENSA_ILi128EEEEEEaNS5_IJlSD_lEEEaSK_NS4_8TiledMMAINS4_8MMA_AtomIJNS4_21SM100_MMA_S8_2x1SM_SSIaaiLi256ELi64ELNS4_4UMMA5MajorE0ELSP_0ELNSO_8SaturateE0EEEEEENS4_6LayoutINS5_IJSD_SD_SD_EEENS5_IJNSA_ILi0EEESV_SV_EEEEENS5_IJNS4_10UnderscoreESY_SY_EEEEENS4_28SM100_TMA_2SM_LOAD_MULTICASTENS4_14ComposedLayoutINS4_7SwizzleILi3ELi4ELi3EEENS4_18smem_ptr_flag_bitsILi8EEENST_INS5_IJNSA_ILi8EEESI_EEENS5_IJSI_SD_EEEEEEEvNS4_8identityES11_S1B_vS1C_EENS_8epilogue10collective18CollectiveEpilogueINS1E_23Sm100TmaWarpSpecializedILi1ELi1ELi64ELb0ELb0EEEJNS5_IJSI_SH_SI_EEENS5_IJNST_ISI_SD_EENST_ISH_SD_EEEEEaSK_aSK_NS1E_6fusion15FusionCallbacksIS1I_NS1N_17LinearCombinationIaiaiLNS_15FloatRoundStyleE2EEES1J_S1M_JEEENS4_5SM1004TMEM4LOAD26SM100_TMEM_LOAD_32dp32b64xENS4_13SM90_TMA_LOADENS12_INS13_ILi2ELi4ELi3EEES16_NST_INS5_IJS17_SH_EEENS5_IJSH_SD_EEEEEEENS4_39AutoVectorizingCopyWithAssumedAlignmentILi128EEENS4_14SM90_TMA_STOREES22_S24_S24_EEEvvEEEEvNT_6ParamsE,"ax",@progbits
	.align	128
.text._ZN7cutlass13device_kernelINS_4gemm6kernel13GemmUniversalIN4cute5tupleIJiiiiEEENS1_10collective13CollectiveMmaINS1_35MainloopSm100TmaUmmaWarpSpecializedILi10ELi2ELi4ENS5_IJNS4_1CILi4EEENSA_ILi2EEENSA_ILi1EEEEEEEENS5_IJNSA_ILi256EEENSA_ILi64EEENSA_ILi128EEEEEEaNS5_IJlSD_lEEEaSK_NS4_8TiledMMAINS4_8MMA_AtomIJNS4_21SM100_MMA_S8_2x1SM_SSIaaiLi256ELi64ELNS4_4UMMA5MajorE0ELSP_0ELNSO_8SaturateE0EEEEEENS4_6LayoutINS5_IJSD_SD_SD_EEENS5_IJNSA_ILi0EEESV_SV_EEEEENS5_IJNS4_10UnderscoreESY_SY_EEEEENS4_28SM100_TMA_2SM_LOAD_MULTICASTENS4_14ComposedLayoutINS4_7SwizzleILi3ELi4ELi3EEENS4_18smem_ptr_flag_bitsILi8EEENST_INS5_IJNSA_ILi8EEESI_EEENS5_IJSI_SD_EEEEEEEvNS4_8identityES11_S1B_vS1C_EENS_8epilogue10collective18CollectiveEpilogueINS1E_23Sm100TmaWarpSpecializedILi1ELi1ELi64ELb0ELb0EEEJNS5_IJSI_SH_SI_EEENS5_IJNST_ISI_SD_EENST_ISH_SD_EEEEEaSK_aSK_NS1E_6fusion15FusionCallbacksIS1I_NS1N_17LinearCombinationIaiaiLNS_15FloatRoundStyleE2EEES1J_S1M_JEEENS4_5SM1004TMEM4LOAD26SM100_TMEM_LOAD_32dp32b64xENS4_13SM90_TMA_LOADENS12_INS13_ILi2ELi4ELi3EEES16_NST_INS5_IJS17_SH_EEENS5_IJSH_SD_EEEEEEENS4_39AutoVectorizingCopyWithAssumedAlignmentILi128EEENS4_14SM90_TMA_STOREES22_S24_S24_EEEvvEEEEvNT_6ParamsE:
        .type           _ZN7cutlass13device_kernelINS_4gemm6kernel13GemmUniversalIN4cute5tupleIJiiiiEEENS1_10collective13CollectiveMmaINS1_35MainloopSm100TmaUmmaWarpSpecializedILi10ELi2ELi4ENS5_IJNS4_1CILi4EEENSA_ILi2EEENSA_ILi1EEEEEEEENS5_IJNSA_ILi256EEENSA_ILi64EEENSA_ILi128EEEEEEaNS5_IJlSD_lEEEaSK_NS4_8TiledMMAINS4_8MMA_AtomIJNS4_21SM100_MMA_S8_2x1SM_SSIaaiLi256ELi64ELNS4_4UMMA5MajorE0ELSP_0ELNSO_8SaturateE0EEEEEENS4_6LayoutINS5_IJSD_SD_SD_EEENS5_IJNSA_ILi0EEESV_SV_EEEEENS5_IJNS4_10UnderscoreESY_SY_EEEEENS4_28SM100_TMA_2SM_LOAD_MULTICASTENS4_14ComposedLayoutINS4_7SwizzleILi3ELi4ELi3EEENS4_18smem_ptr_flag_bitsILi8EEENST_INS5_IJNSA_ILi8EEESI_EEENS5_IJSI_SD_EEEEEEEvNS4_8identityES11_S1B_vS1C_EENS_8epilogue10collective18CollectiveEpilogueINS1E_23Sm100TmaWarpSpecializedILi1ELi1ELi64ELb0ELb0EEEJNS5_IJSI_SH_SI_EEENS5_IJNST_ISI_SD_EENST_ISH_SD_EEEEEaSK_aSK_NS1E_6fusion15FusionCallbacksIS1I_NS1N_17LinearCombinationIaiaiLNS_15FloatRoundStyleE2EEES1J_S1M_JEEENS4_5SM1004TMEM4LOAD26SM100_TMEM_LOAD_32dp32b64xENS4_13SM90_TMA_LOADENS12_INS13_ILi2ELi4ELi3EEES16_NST_INS5_IJS17_SH_EEENS5_IJSH_SD_EEEEEEENS4_39AutoVectorizingCopyWithAssumedAlignmentILi128EEENS4_14SM90_TMA_STOREES22_S24_S24_EEEvvEEEEvNT_6ParamsE,@function
        .size           _ZN7cutlass13device_kernelINS_4gemm6kernel13GemmUniversalIN4cute5tupleIJiiiiEEENS1_10collective13CollectiveMmaINS1_35MainloopSm100TmaUmmaWarpSpecializedILi10ELi2ELi4ENS5_IJNS4_1CILi4EEENSA_ILi2EEENSA_ILi1EEEEEEEENS5_IJNSA_ILi256EEENSA_ILi64EEENSA_ILi128EEEEEEaNS5_IJlSD_lEEEaSK_NS4_8TiledMMAINS4_8MMA_AtomIJNS4_21SM100_MMA_S8_2x1SM_SSIaaiLi256ELi64ELNS4_4UMMA5MajorE0ELSP_0ELNSO_8SaturateE0EEEEEENS4_6LayoutINS5_IJSD_SD_SD_EEENS5_IJNSA_ILi0EEESV_SV_EEEEENS5_IJNS4_10UnderscoreESY_SY_EEEEENS4_28SM100_TMA_2SM_LOAD_MULTICASTENS4_14ComposedLayoutINS4_7SwizzleILi3ELi4ELi3EEENS4_18smem_ptr_flag_bitsILi8EEENST_INS5_IJNSA_ILi8EEESI_EEENS5_IJSI_SD_EEEEEEEvNS4_8identityES11_S1B_vS1C_EENS_8epilogue10collective18CollectiveEpilogueINS1E_23Sm100TmaWarpSpecializedILi1ELi1ELi64ELb0ELb0EEEJNS5_IJSI_SH_SI_EEENS5_IJNST_ISI_SD_EENST_ISH_SD_EEEEEaSK_aSK_NS1E_6fusion15FusionCallbacksIS1I_NS1N_17LinearCombinationIaiaiLNS_15FloatRoundStyleE2EEES1J_S1M_JEEENS4_5SM1004TMEM4LOAD26SM100_TMEM_LOAD_32dp32b64xENS4_13SM90_TMA_LOADENS12_INS13_ILi2ELi4ELi3EEES16_NST_INS5_IJS17_SH_EEENS5_IJSH_SD_EEEEEEENS4_39AutoVectorizingCopyWithAssumedAlignmentILi128EEENS4_14SM90_TMA_STOREES22_S24_S24_EEEvvEEEEvNT_6ParamsE,(.L_x_168 - _ZN7cutlass13device_kernelINS_4gemm6kernel13GemmUniversalIN4cute5tupleIJiiiiEEENS1_10collective13CollectiveMmaINS1_35MainloopSm100TmaUmmaWarpSpecializedILi10ELi2ELi4ENS5_IJNS4_1CILi4EEENSA_ILi2EEENSA_ILi1EEEEEEEENS5_IJNSA_ILi256EEENSA_ILi64EEENSA_ILi128EEEEEEaNS5_IJlSD_lEEEaSK_NS4_8TiledMMAINS4_8MMA_AtomIJNS4_21SM100_MMA_S8_2x1SM_SSIaaiLi256ELi64ELNS4_4UMMA5MajorE0ELSP_0ELNSO_8SaturateE0EEEEEENS4_6LayoutINS5_IJSD_SD_SD_EEENS5_IJNSA_ILi0EEESV_SV_EEEEENS5_IJNS4_10UnderscoreESY_SY_EEEEENS4_28SM100_TMA_2SM_LOAD_MULTICASTENS4_14ComposedLayoutINS4_7SwizzleILi3ELi4ELi3EEENS4_18smem_ptr_flag_bitsILi8EEENST_INS5_IJNSA_ILi8EEESI_EEENS5_IJSI_SD_EEEEEEEvNS4_8identityES11_S1B_vS1C_EENS_8epilogue10collective18CollectiveEpilogueINS1E_23Sm100TmaWarpSpecializedILi1ELi1ELi64ELb0ELb0EEEJNS5_IJSI_SH_SI_EEENS5_IJNST_ISI_SD_EENST_ISH_SD_EEEEEaSK_aSK_NS1E_6fusion15FusionCallbacksIS1I_NS1N_17LinearCombinationIaiaiLNS_15FloatRoundStyleE2EEES1J_S1M_JEEENS4_5SM1004TMEM4LOAD26SM100_TMEM_LOAD_32dp32b64xENS4_13SM90_TMA_LOADENS12_INS13_ILi2ELi4ELi3EEES16_NST_INS5_IJS17_SH_EEENS5_IJSH_SD_EEEEEEENS4_39AutoVectorizingCopyWithAssumedAlignmentILi128EEENS4_14SM90_TMA_STOREES22_S24_S24_EEEvvEEEEvNT_6ParamsE)
        .other          _ZN7cutlass13device_kernelINS_4gemm6kernel13GemmUniversalIN4cute5tupleIJiiiiEEENS1_10collective13CollectiveMmaINS1_35MainloopSm100TmaUmmaWarpSpecializedILi10ELi2ELi4ENS5_IJNS4_1CILi4EEENSA_ILi2EEENSA_ILi1EEEEEEEENS5_IJNSA_ILi256EEENSA_ILi64EEENSA_ILi128EEEEEEaNS5_IJlSD_lEEEaSK_NS4_8TiledMMAINS4_8MMA_AtomIJNS4_21SM100_MMA_S8_2x1SM_SSIaaiLi256ELi64ELNS4_4UMMA5MajorE0ELSP_0ELNSO_8SaturateE0EEEEEENS4_6LayoutINS5_IJSD_SD_SD_EEENS5_IJNSA_ILi0EEESV_SV_EEEEENS5_IJNS4_10UnderscoreESY_SY_EEEEENS4_28SM100_TMA_2SM_LOAD_MULTICASTENS4_14ComposedLayoutINS4_7SwizzleILi3ELi4ELi3EEENS4_18smem_ptr_flag_bitsILi8EEENST_INS5_IJNSA_ILi8EEESI_EEENS5_IJSI_SD_EEEEEEEvNS4_8identityES11_S1B_vS1C_EENS_8epilogue10collective18CollectiveEpilogueINS1E_23Sm100TmaWarpSpecializedILi1ELi1ELi64ELb0ELb0EEEJNS5_IJSI_SH_SI_EEENS5_IJNST_ISI_SD_EENST_ISH_SD_EEEEEaSK_aSK_NS1E_6fusion15FusionCallbacksIS1I_NS1N_17LinearCombinationIaiaiLNS_15FloatRoundStyleE2EEES1J_S1M_JEEENS4_5SM1004TMEM4LOAD26SM100_TMEM_LOAD_32dp32b64xENS4_13SM90_TMA_LOADENS12_INS13_ILi2ELi4ELi3EEES16_NST_INS5_IJS17_SH_EEENS5_IJSH_SD_EEEEEEENS4_39AutoVectorizingCopyWithAssumedAlignmentILi128EEENS4_14SM90_TMA_STOREES22_S24_S24_EEEvvEEEEvNT_6ParamsE,@"STO_CUDA_ENTRY STV_DEFAULT"
_ZN7cutlass13device_kernelINS_4gemm6kernel13GemmUniversalIN4cute5tupleIJiiiiEEENS1_10collective13CollectiveMmaINS1_35MainloopSm100TmaUmmaWarpSpecializedILi10ELi2ELi4ENS5_IJNS4_1CILi4EEENSA_ILi2EEENSA_ILi1EEEEEEEENS5_IJNSA_ILi256EEENSA_ILi64EEENSA_ILi128EEEEEEaNS5_IJlSD_lEEEaSK_NS4_8TiledMMAINS4_8MMA_AtomIJNS4_21SM100_MMA_S8_2x1SM_SSIaaiLi256ELi64ELNS4_4UMMA5MajorE0ELSP_0ELNSO_8SaturateE0EEEEEENS4_6LayoutINS5_IJSD_SD_SD_EEENS5_IJNSA_ILi0EEESV_SV_EEEEENS5_IJNS4_10UnderscoreESY_SY_EEEEENS4_28SM100_TMA_2SM_LOAD_MULTICASTENS4_14ComposedLayoutINS4_7SwizzleILi3ELi4ELi3EEENS4_18smem_ptr_flag_bitsILi8EEENST_INS5_IJNSA_ILi8EEESI_EEENS5_IJSI_SD_EEEEEEEvNS4_8identityES11_S1B_vS1C_EENS_8epilogue10collective18CollectiveEpilogueINS1E_23Sm100TmaWarpSpecializedILi1ELi1ELi64ELb0ELb0EEEJNS5_IJSI_SH_SI_EEENS5_IJNST_ISI_SD_EENST_ISH_SD_EEEEEaSK_aSK_NS1E_6fusion15FusionCallbacksIS1I_NS1N_17LinearCombinationIaiaiLNS_15FloatRoundStyleE2EEES1J_S1M_JEEENS4_5SM1004TMEM4LOAD26SM100_TMEM_LOAD_32dp32b64xENS4_13SM90_TMA_LOADENS12_INS13_ILi2ELi4ELi3EEES16_NST_INS5_IJS17_SH_EEENS5_IJSH_SD_EEEEEEENS4_39AutoVectorizingCopyWithAssumedAlignmentILi128EEENS4_14SM90_TMA_STOREES22_S24_S24_EEEvvEEEEvNT_6ParamsE:
[----:B------:R-:W1:Y:S01]  /*0000*/  LDC R1, c[0x0][0x37c] ;  /* 0x0000df00ff017b82 */ /* 0x000e620000000800 */
[----:B------:R-:W2:Y:S01]  /*0010*/  S2R R142, SR_TID.X ;  /* 0x00000000008e7919 */ /* 0x000ea20000002100 */
[----:B------:R-:W3:Y:S06]  /*0020*/  LDCU.64 UR6, c[0x0][0x890] ;  /* 0x00011200ff0677ac */ /* 0x000eec0008000a00 */
[----:B------:R-:W4:Y:S01]  /*0030*/  S2UR UR54, SR_CgaCtaId ;  /* 0x00000000003679c3 */ /* 0x000f220000008800 */
[----:B------:R-:W-:Y:S01]  /*0040*/  PRMT R147, RZ, 0x7610, R147 ;  /* 0x00007610ff937816 */ /* 0x000fe20000000093 */
[----:B------:R-:W1:Y:S01]  /*0050*/  LDCU.64 UR52, c[0x0][0x358] ;  /* 0x00006b00ff3477ac */ /* 0x000e620008000a00 */
[----:B------:R-:W-:-:S02]  /*0060*/  ELECT P0, URZ, PT ;  /* 0x0000000000ff782f */ /* 0x000fc40003800000 */
[----:B---3--:R-:W-:-:S04]  /*0070*/  ISETP.NE.U32.AND P1, PT, RZ, UR6, PT ;  /* 0x00000006ff007c0c */ /* 0x008fc8000bf25070 */
[----:B------:R-:W-:Y:S01]  /*0080*/  ISETP.NE.AND.EX P2, PT, RZ, UR7, PT, P1 ;  /* 0x00000007ff007c0c */ /* 0x000fe2000bf45310 */
[----:B----4-:R-:W-:Y:S02]  /*0090*/  ULOP3.LUT UR17, UR54, 0x1, URZ, 0xc0, !UPT ;  /* 0x0000000136117892 */ /* 0x010fe4000f8ec0ff */
[----:B------:R-:W-:Y:S01]  /*00a0*/  ULOP3.LUT UR16, UR54, 0x1, URZ, 0x3c, !UPT ;  /* 0x0000000136107892 */ /* 0x000fe2000f8e3cff */
[----:B--2---:R-:W-:-:S05]  /*00b0*/  SHF.R.U32.HI R148, RZ, 0x5, R142 ;  /* 0x00000005ff947819 */ /* 0x004fca000001168e */
[----:B------:R-:W2:Y:S02]  /*00c0*/  SHFL.IDX PT, R0, R148, RZ, 0x1f ;  /* 0x00001fff94007589 */ /* 0x000ea400000e0000 */
[----:B--2---:R-:W-:Y:S02]  /*00d0*/  R2UR UR11, R0 ;  /* 0x00000000000b72ca */ /* 0x004fe400000e0000 */
[----:B-1----:R-:W-:Y:S05]  /*00e0*/  @P2 BRA `(.L_x_0) ;  /* 0x00000000002c2947 */ /* 0x002fea0003800000 */
[----:B------:R-:W1:Y:S02]  /*00f0*/  LDCU.64 UR4, c[0x0][0x888] ;  /* 0x00011100ff0477ac */ /* 0x000e640008000a00 */
[----:B-1----:R-:W-:-:S04]  /*0100*/  UISETP.NE.U32.AND UP0, UPT, UR4, URZ, UPT ;  /* 0x000000ff0400728c */ /* 0x002fc8000bf05070 */
[----:B------:R-:W-:-:S09]  /*0110*/  UISETP.NE.AND.EX UP0, UPT, UR5, URZ, UPT, UP0 ;  /* 0x000000ff0500728c */ /* 0x000fd2000bf05300 */
[----:B------:R-:W-:Y:S05]  /*0120*/  BRA.U !UP0, `(.L_x_1) ;  /* 0x0000000108107547 */ /* 0x000fea000b800000 */
[----:B------:R-:W1:Y:S02]  /*0130*/  LDC.64 R72, c[0x0][0x888] ;  /* 0x00022200ff487b82 */ /* 0x000e640000000a00 */
[----:B-1----:R1:W5:Y:S01]  /*0140*/  LDG.E R72, desc[UR52][R72.64] ;  /* 0x0000003448487981 */ /* 0x002362000c1e1900 */
[----:B------:R-:W-:Y:S01]  /*0150*/  HFMA2 R147, -RZ, RZ, 0, 5.9604644775390625e-08 ;  /* 0x00000001ff937431 */ /* 0x000fe200000001ff */
[----:B------:R-:W-:Y:S05]  /*0160*/  BRA `(.L_x_0) ;  /* 0x00000000000c7947 */ /* 0x000fea0003800000 */
.L_x_1:
[----:B------:R-:W1:Y:S01]  /*0170*/  LDCU UR4, c[0x0][0x880] ;  /* 0x00011000ff0477ac */ /* 0x000e620008000800 */
[----:B------:R-:W-:Y:S01]  /*0180*/  HFMA2 R147, -RZ, RZ, 0, 5.9604644775390625e-08 ;  /* 0x00000001ff937431 */ /* 0x000fe200000001ff */
[----:B-1----:R-:W-:-:S07]  /*0190*/  MOV R72, UR4 ;  /* 0x0000000400487c02 */ /* 0x002fce0008000f00 */
.L_x_0:
[----:B------:R-:W2:Y:S02]  /*01a0*/  LDCU.64 UR4, c[0x0][0x8b0] ;  /* 0x00011600ff0477ac */ /* 0x000ea40008000a00 */
[----:B--2---:R-:W-:-:S04]  /*01b0*/  UISETP.NE.U32.AND UP0, UPT, UR4, URZ, UPT ;  /* 0x000000ff0400728c */ /* 0x004fc8000bf05070 */
[----:B------:R-:W-:-:S09]  /*01c0*/  UISETP.NE.AND.EX UP0, UPT, UR5, URZ, UPT, UP0 ;  /* 0x000000ff0500728c */ /* 0x000fd2000bf05300 */
[----:B------:R-:W-:Y:S05]  /*01d0*/  BRA.U UP0, `(.L_x_2) ;  /* 0x0000000100247547 */ /* 0x000fea000b800000 */
[----:B------:R-:W2:Y:S02]  /*01e0*/  LDCU.64 UR4, c[0x0][0x8a8] ;  /* 0x00011500ff0477ac */ /* 0x000ea40008000a00 */
[----:B--2---:R-:W-:-:S04]  /*01f0*/  UISETP.NE.U32.AND UP0, UPT, UR4, URZ, UPT ;  /* 0x000000ff0400728c */ /* 0x004fc8000bf05070 */
[----:B------:R-:W-:-:S09]  /*0200*/  UISETP.NE.AND.EX UP0, UPT, UR5, URZ, UPT, UP0 ;  /* 0x000000ff0500728c */ /* 0x000fd2000bf05300 */
[----:B------:R-:W-:Y:S05]  /*0210*/  BRA.U !UP0, `(.L_x_3) ;  /* 0x00000001080c7547 */ /* 0x000fea000b800000 */
[----:B------:R-:W2:Y:S02]  /*0220*/  LDC.64 R70, c[0x0][0x8a8] ;  /* 0x00022a00ff467b82 */ /* 0x000ea40000000a00 */
[----:B--2---:R2:W5:Y:S01]  /*0230*/  LDG.E R70, desc[UR52][R70.64] ;  /* 0x0000003446467981 */ /* 0x004562000c1e1900 */
[----:B------:R-:W-:Y:S05]  /*0240*/  BRA `(.L_x_2) ;  /* 0x0000000000087947 */ /* 0x000fea0003800000 */
.L_x_3:
[----:B------:R-:W2:Y:S02]  /*0250*/  LDCU UR4, c[0x0][0x8a0] ;  /* 0x00011400ff0477ac */ /* 0x000ea40008000800 */
[----:B--2---:R-:W-:Y:S02]  /*0260*/  MOV R70, UR4 ;  /* 0x0000000400467c02 */ /* 0x004fe40008000f00 */
.L_x_2:
[----:B------:R-:W-:Y:S01]  /*0270*/  IMAD.U32 R0, RZ, RZ, UR11 ;  /* 0x0000000bff007e24 */ /* 0x000fe2000f8e00ff */
[----:B------:R-:W-:Y:S04]  /*0280*/  BSSY.RECONVERGENT B0, `(.L_x_4) ;  /* 0x000000c000007945 */ /* 0x000fe80003800200 */
[C---:B------:R-:W-:Y:S02]  /*0290*/  ISETP.NE.OR P3, PT, R0.reuse, 0x1, !P0 ;  /* 0x000000010000780c */ /* 0x040fe40004765670 */
[----:B------:R-:W-:-:S11]  /*02a0*/  ISETP.NE.OR P2, PT, R0, 0x3, !P0 ;  /* 0x000000030000780c */ /* 0x000fd60004745670 */
[----:B------:R-:W-:Y:S05]  /*02b0*/  @P3 BRA `(.L_x_5) ;  /* 0x0000000000203947 */ /* 0x000fea0003800000 */
[----:B------:R-:W3:Y:S02]  /*02c0*/  LDCU.64 UR4, c[0x0][0x348] ;  /* 0x00006900ff0477ac */ /* 0x000ee40008000a00 */
[----:B---3--:R-:W-:Y:S02]  /*02d0*/  UIADD3 UR8, UP1, UPT, UR4, 0x80, URZ ;  /* 0x0000008004087890 */ /* 0x008fe4000ff3e0ff */
[----:B------:R-:W-:Y:S02]  /*02e0*/  UIADD3 UR4, UP0, UPT, UR4, 0x180, URZ ;  /* 0x0000018004047890 */ /* 0x000fe4000ff1e0ff */
[----:B------:R-:W-:Y:S02]  /*02f0*/  UIADD3.X UR9, UPT, UPT, URZ, UR5, URZ, UP1, !UPT ;  /* 0x00000005ff097290 */ /* 0x000fe40008ffe4ff */
[----:B------:R-:W-:-:S07]  /*0300*/  UIADD3.X UR5, UPT, UPT, URZ, UR5, URZ, UP0, !UPT ;  /* 0x00000005ff057290 */ /* 0x000fce00087fe4ff */
[----:B------:R3:W-:Y:S02]  /*0310*/  UTMACCTL.PF [UR8] ;  /* 0x00000000080079b9 */ /* 0x0007e40008040000 */
[----:B------:R3:W-:Y:S02]  /*0320*/  UTMACCTL.PF [UR4] ;  /* 0x00000000040079b9 */ /* 0x0007e40008040000 */
[----:B---3--:R-:W-:Y:S01]  /*0330*/  NOP ;  /* 0x0000000000007918 */ /* 0x008fe20000000000 */
.L_x_5:
[----:B------:R-:W-:Y:S05]  /*0340*/  BSYNC.RECONVERGENT B0 ;  /* 0x0000000000007941 */ /* 0x000fea0003800200 */
.L_x_4:
[----:B------:R-:W-:Y:S04]  /*0350*/  BSSY.RECONVERGENT B0, `(.L_x_6) ;  /* 0x000000a000007945 */ /* 0x000fe80003800200 */
        /* <DEDUP_REMOVED lines=9> */
.L_x_7:
[----:B------:R-:W-:Y:S05]  /*03f0*/  BSYNC.RECONVERGENT B0 ;  /* 0x0000000000007941 */ /* 0x000fea0003800200 */
.L_x_6:
[----:B------:R-:W3:Y:S01]  /*0400*/  LDCU.64 UR4, c[0x0][0x888] ;  /* 0x00011100ff0477ac */ /* 0x000ee20008000a00 */
[----:B------:R-:W-:Y:S01]  /*0410*/  ISETP.NE.AND.EX P1, PT, RZ, UR7, PT, P1 ;  /* 0x00000007ff007c0c */ /* 0x000fe2000bf25310 */
[----:B------:R-:W-:Y:S01]  /*0420*/  UPLOP3.LUT UP5, UPT, UPT, UPT, UPT, 0x80, 0x8 ;  /* 0x000000000008789c */ /* 0x000fe20003faf070 */
[----:B---3--:R-:W-:-:S04]  /*0430*/  ISETP.NE.U32.AND P2, PT, RZ, UR4, PT ;  /* 0x00000004ff007c0c */ /* 0x008fc8000bf45070 */
[----:B------:R-:W-:-:S13]  /*0440*/  ISETP.NE.AND.EX P2, PT, RZ, UR5, PT, P2 ;  /* 0x00000005ff007c0c */ /* 0x000fda000bf45320 */
[----:B------:R-:W-:Y:S05]  /*0450*/  @P2 BRA P1, `(.L_x_8) ;  /* 0x0000000000282947 */ /* 0x000fea0000800000 */
[----:B-----5:R-:W-:Y:S01]  /*0460*/  R2UR UR8, R72 ;  /* 0x00000000480872ca */ /* 0x020fe200000e0000 */
[----:B------:R-:W-:Y:S02]  /*0470*/  UISETP.NE.U32.AND UP0, UPT, UR6, URZ, UPT ;  /* 0x000000ff0600728c */ /* 0x000fe4000bf05070 */
[----:B------:R-:W-:Y:S02]  /*0480*/  UISETP.NE.U32.AND UP1, UPT, UR4, URZ, UPT ;  /* 0x000000ff0400728c */ /* 0x000fe4000bf25070 */
[----:B------:R-:W-:Y:S02]  /*0490*/  UISETP.NE.AND.EX UP2, UPT, UR7, URZ, UPT, UP0 ;  /* 0x000000ff0700728c */ /* 0x000fe4000bf45300 */
[----:B------:R-:W-:-:S04]  /*04a0*/  UISETP.NE.AND.EX UP0, UPT, UR5, URZ, UPT, UP1 ;  /* 0x000000ff0500728c */ /* 0x000fc8000bf05310 */
[----:B------:R-:W-:Y:S02]  /*04b0*/  USEL UR4, URZ, 0xffffffff, UP0 ;  /* 0xffffffffff047887 */ /* 0x000fe40008000000 */
[----:B------:R-:W-:-:S04]  /*04c0*/  UISETP.NE.AND UP1, UPT, UR8, URZ, UPT ;  /* 0x000000ff0800728c */ /* 0x000fc8000bf25270 */
[----:B------:R-:W-:-:S04]  /*04d0*/  @!UP2 USEL UR4, URZ, 0xffffffff, UP1 ;  /* 0xffffffffff04a887 */ /* 0x000fc80008800000 */
[----:B------:R-:W-:-:S04]  /*04e0*/  ULOP3.LUT UR4, UR4, 0x1, URZ, 0xc0, !UPT ;  /* 0x0000000104047892 */ /* 0x000fc8000f8ec0ff */
[----:B------:R-:W-:-:S11]  /*04f0*/  UISETP.NE.U32.AND UP5, UPT, UR4, 0x1, UPT ;  /* 0x000000010400788c */ /* 0x000fd6000bfa5070 */
.L_x_8:
[----:B------:R-:W3:Y:S01]  /*0500*/  SHFL.IDX PT, R0, R148, RZ, 0x1f ;  /* 0x00001fff94007589 */ /* 0x000ee200000e0000 */
[----:B------:R-:W-:-:S04]  /*0510*/  UISETP.NE.AND UP0, UPT, UR11, 0x2, UPT ;  /* 0x000000020b00788c */ /* 0x000fc8000bf05270 */
[----:B------:R-:W-:Y:S02]  /*0520*/  UISETP.EQ.AND UP1, UPT, UR17, URZ, !UP0 ;  /* 0x000000ff1100728c */ /* 0x000fe4000c722270 */
[----:B------:R-:W-:-:S04]  /*0530*/  USEL UR26, URZ, 0x1, UP0 ;  /* 0x00000001ff1a7887 */ /* 0x000fc80008000000 */
[----:B------:R-:W-:Y:S02]  /*0540*/  PLOP3.LUT P3, PT, P0, PT, UP1, 0x80, 0x8 ;  /* 0x000000000008781c */ /* 0x000fe4000076f018 */
[----:B---3--:R-:W-:-:S13]  /*0550*/  ISETP.NE.AND P1, PT, R0, RZ, PT ;  /* 0x000000ff0000720c */ /* 0x008fda0003f25270 */
[----:B------:R-:W-:Y:S05]  /*0560*/  @P1 BRA `(.L_x_9) ;  /* 0x0000000000901947 */ /* 0x000fea0003800000 */
[----:B------:R-:W-:Y:S01]  /*0570*/  ELECT P1, URZ, PT ;  /* 0x0000000000ff782f */ /* 0x000fe20003820000 */
[----:B------:R-:W-:-:S12]  /*0580*/  BSSY.RECONVERGENT B0, `(.L_x_9) ;  /* 0x0000022000007945 */ /* 0x000fd80003800200 */
[----:B------:R-:W-:Y:S05]  /*0590*/  @!P1 BRA `(.L_x_10) ;  /* 0x0000000000809947 */ /* 0x000fea0003800000 */
[----:B------:R-:W-:Y:S01]  /*05a0*/  UMOV UR6, 0x400 ;  /* 0x0000040000067882 */ /* 0x000fe20000000000 */
[----:B------:R-:W-:Y:S01]  /*05b0*/  UMOV UR5, 0x1 ;  /* 0x0000000100057882 */ /* 0x000fe20000000000 */
[----:B------:R-:W-:Y:S01]  /*05c0*/  UMOV UR4, 0x3 ;  /* 0x0000000300047882 */ /* 0x000fe20000000000 */
[----:B------:R-:W-:Y:S02]  /*05d0*/  ULEA UR6, UR54, UR6, 0x18 ;  /* 0x0000000636067291 */ /* 0x000fe4000f8ec0ff */
[----:B------:R-:W-:-:S04]  /*05e0*/  UIADD3 UR8, UPT, UPT, -UR5, 0x100000, URZ ;  /* 0x0010000005087890 */ /* 0x000fc8000fffe1ff */
[----:B------:R-:W-:Y:S02]  /*05f0*/  USHF.L.U32 UR9, UR8, 0xb, URZ ;  /* 0x0000000b08097899 */ /* 0x000fe400080006ff */
[----:B------:R-:W-:Y:S02]  /*0600*/  USHF.L.U32 UR8, UR8, 0x1, URZ ;  /* 0x0000000108087899 */ /* 0x000fe400080006ff */
[----:B------:R-:W-:-:S04]  /*0610*/  UIADD3 UR4, UPT, UPT, -UR4, 0x100000, URZ ;  /* 0x0010000004047890 */ /* 0x000fc8000fffe1ff */
[----:B------:R-:W-:Y:S02]  /*0620*/  USHF.L.U32 UR5, UR4, 0xb, URZ ;  /* 0x0000000b04057899 */ /* 0x000fe400080006ff */
[----:B------:R-:W-:Y:S01]  /*0630*/  USHF.L.U32 UR4, UR4, 0x1, URZ ;  /* 0x0000000104047899 */ /* 0x000fe200080006ff */
[----:B------:R-:W3:Y:S03]  /*0640*/  FENCE.VIEW.ASYNC.S ;  /* 0x00000000000073c6 */ /* 0x000ee60000000000 */
[----:B---3--:R3:W4:Y:S08]  /*0650*/  SYNCS.EXCH.64 URZ, [UR6], UR8 ;  /* 0x0000000806ff75b2 */ /* 0x0087300008000100 */
[----:B------:R3:W1:Y:S01]  /*0660*/  SYNCS.EXCH.64 URZ, [UR6+0x50], UR4 ;  /* 0x0000500406ff75b2 */ /* 0x0006620008000100 */
        /* <DEDUP_REMOVED lines=17> */
[----:B------:R3:W1:Y:S02]  /*0780*/  SYNCS.EXCH.64 URZ, [UR6+0x98], UR4 ;  /* 0x0000980406ff75b2 */ /* 0x0006640008000100 */
[----:B---34-:R-:W-:Y:S01]  /*0790*/  NOP ;  /* 0x0000000000007918 */ /* 0x018fe20000000000 */
.L_x_10:
[----:B------:R-:W-:Y:S05]  /*07a0*/  BSYNC.RECONVERGENT B0 ;  /* 0x0000000000007941 */ /* 0x000fea0003800200 */
.L_x_9:
[----:B------:R-:W3:Y:S01]  /*07b0*/  SHFL.IDX PT, R0, R148, RZ, 0x1f ;  /* 0x00001fff94007589 */ /* 0x000ee200000e0000 */
[----:B------:R-:W-:Y:S01]  /*07c0*/  NOP ;  /* 0x0000000000007918 */ /* 0x000fe20000000000 */
[----:B---3--:R-:W-:-:S13]  /*07d0*/  ISETP.NE.AND P1, PT, R0, 0x1, PT ;  /* 0x000000010000780c */ /* 0x008fda0003f25270 */
[----:B------:R-:W-:Y:S05]  /*07e0*/  @P1 BRA `(.L_x_11) ;  /* 0x00000000003c1947 */ /* 0x000fea0003800000 */
        /* <DEDUP_REMOVED lines=10> */
[----:B------:R-:W-:Y:S01]  /*0890*/  ELECT P1, URZ, PT ;  /* 0x0000000000ff782f */ /* 0x000fe20003820000 */
[----:B------:R-:W3:Y:S02]  /*08a0*/  FENCE.VIEW.ASYNC.S ;  /* 0x00000000000073c6 */ /* 0x000ee40000000000 */
[----:B---3--:R3:W4:Y:S08]  /*08b0*/  SYNCS.EXCH.64 URZ, [UR6+0xa0], UR8 ;  /* 0x0000a00806ff75b2 */ /* 0x0087300008000100 */
[----:B------:R3:W1:Y:S01]  /*08c0*/  SYNCS.EXCH.64 URZ, [UR6+0xa8], UR4 ;  /* 0x0000a80406ff75b2 */ /* 0x0006620008000100 */
[----:B------:R-:W-:Y:S01]  /*08d0*/  NOP ;  /* 0x0000000000007918 */ /* 0x000fe20000000000 */
.L_x_11:
[----:B------:R-:W2:Y:S01]  /*08e0*/  SHFL.IDX PT, R0, R148, RZ, 0x1f ;  /* 0x00001fff94007589 */ /* 0x000ea200000e0000 */
[----:B------:R-:W-:Y:S01]  /*08f0*/  NOP ;  /* 0x0000000000007918 */ /* 0x000fe20000000000 */
[----:B--2---:R-:W-:-:S13]  /*0900*/  ISETP.NE.AND P1, PT, R0, 0x3, PT ;  /* 0x000000030000780c */ /* 0x004fda0003f25270 */
[----:B------:R-:W-:Y:S05]  /*0910*/  @P1 BRA `(.L_x_12) ;  /* 0x00000000002c1947 */ /* 0x000fea0003800000 */
[----:B---3--:R-:W-:Y:S01]  /*0920*/  UMOV UR5, 0x400 ;  /* 0x0000040000057882 */ /* 0x008fe20000000000 */
[----:B------:R-:W-:Y:S01]  /*0930*/  UMOV UR4, 0x20 ;  /* 0x0000002000047882 */ /* 0x000fe20000000000 */
[----:B------:R-:W-:Y:S02]  /*0940*/  ULEA UR5, UR54, UR5, 0x18 ;  /* 0x0000000536057291 */ /* 0x000fe4000f8ec0ff */
[----:B------:R-:W-:-:S04]  /*0950*/  UIADD3 UR6, UPT, UPT, -UR4, 0x100000, URZ ;  /* 0x0010000004067890 */ /* 0x000fc8000fffe1ff */
[----:B------:R-:W-:Y:S02]  /*0960*/  USHF.L.U32 UR7, UR6, 0xb, URZ ;  /* 0x0000000b06077899 */ /* 0x000fe400080006ff */
[----:B------:R-:W-:Y:S01]  /*0970*/  USHF.L.U32 UR6, UR6, 0x1, URZ ;  /* 0x0000000106067899 */ /* 0x000fe200080006ff */
[----:B------:R-:W-:Y:S01]  /*0980*/  ELECT P1, URZ, PT ;  /* 0x0000000000ff782f */ /* 0x000fe20003820000 */
[----:B------:R-:W2:Y:S10]  /*0990*/  FENCE.VIEW.ASYNC.S ;  /* 0x00000000000073c6 */ /* 0x000eb40000000000 */
[----:B--2---:R2:W3:Y:S01]  /*09a0*/  SYNCS.EXCH.64 URZ, [UR5+0xb0], UR6 ;  /* 0x0000b00605ff75b2 */ /* 0x0044e20008000100 */
[----:B------:R2:W1:Y:S01]  /*09b0*/  SYNCS.EXCH.64 URZ, [UR5+0xb8], UR6 ;  /* 0x0000b80605ff75b2 */ /* 0x0004620008000100 */
[----:B------:R-:W-:Y:S01]  /*09c0*/  NOP ;  /* 0x0000000000007918 */ /* 0x000fe20000000000 */
.L_x_12:
[----:B------:R-:W4:Y:S01]  /*09d0*/  SHFL.IDX PT, R0, R148, RZ, 0x1f ;  /* 0x00001fff94007589 */ /* 0x000f2200000e0000 */
[----:B------:R-:W-:Y:S01]  /*09e0*/  NOP ;  /* 0x0000000000007918 */ /* 0x000fe20000000000 */
[----:B----4-:R-:W-:-:S13]  /*09f0*/  ISETP.NE.AND P1, PT, R0, 0x4, PT ;  /* 0x000000040000780c */ /* 0x010fda0003f25270 */
[----:B------:R-:W-:Y:S05]  /*0a00*/  @P1 BRA `(.L_x_13) ;  /* 0x0000000000481947 */ /* 0x000fea0003800000 */
[----:B--23--:R-:W-:Y:S01]  /*0a10*/  UMOV UR6, 0x720 ;  /* 0x0000072000067882 */ /* 0x00cfe20000000000 */
[----:B------:R-:W-:Y:S01]  /*0a20*/  UMOV UR5, 0x400 ;  /* 0x0000040000057882 */ /* 0x000fe20000000000 */
[----:B------:R-:W-:Y:S01]  /*0a30*/  USEL UR6, UR6, 0x620, UP5 ;  /* 0x0000062006067887 */ /* 0x000fe2000a800000 */
        /* <DEDUP_REMOVED lines=9> */
[----:B------:R-:W2:Y:S02]  /*0ad0*/  FENCE.VIEW.ASYNC.S ;  /* 0x00000000000073c6 */ /* 0x000ea40000000000 */
[----:B--2---:R4:W2:Y:S08]  /*0ae0*/  SYNCS.EXCH.64 URZ, [UR5+0xc0], UR8 ;  /* 0x0000c00805ff75b2 */ /* 0x0048b00008000100 */
[----:B------:R4:W3:Y:S01]  /*0af0*/  SYNCS.EXCH.64 URZ, [UR5+0xd0], UR6 ;  /* 0x0000d00605ff75b2 */ /* 0x0008e20008000100 */
[----:B------:R4:W1:Y:S01]  /*0b00*/  SYNCS.EXCH.64 URZ, [UR5+0xc8], UR8 ;  /* 0x0000c80805ff75b2 */ /* 0x0008620008000100 */
[----:B------:R4:W1:Y:S02]  /*0b10*/  SYNCS.EXCH.64 URZ, [UR5+0xd8], UR6 ;  /* 0x0000d80605ff75b2 */ /* 0x0008640008000100 */
[----:B----4-:R-:W-:Y:S01]  /*0b20*/  NOP ;  /* 0x0000000000007918 */ /* 0x010fe20000000000 */
.L_x_13:
[----:B------:R-:W4:Y:S01]  /*0b30*/  SHFL.IDX PT, R0, R148, RZ, 0x1f ;  /* 0x00001fff94007589 */ /* 0x000f2200000e0000 */
[----:B------:R-:W-:Y:S01]  /*0b40*/  NOP ;  /* 0x0000000000007918 */ /* 0x000fe20000000000 */
[----:B----4-:R-:W-:-:S13]  /*0b50*/  ISETP.NE.AND P1, PT, R0, 0x5, PT ;  /* 0x000000050000780c */ /* 0x010fda0003f25270 */
[----:B------:R-:W-:Y:S05]  /*0b60*/  @P1 BRA `(.L_x_14) ;  /* 0x0000000000541947 */ /* 0x000fea0003800000 */
[----:B--23--:R-:W-:Y:S01]  /*0b70*/  UMOV UR6, 0x400 ;  /* 0x0000040000067882 */ /* 0x00cfe20000000000 */
        /* <DEDUP_REMOVED lines=14> */
[----:B------:R4:W1:Y:S01]  /*0c60*/  SYNCS.EXCH.64 URZ, [UR6+0x108], UR4 ;  /* 0x0001080406ff75b2 */ /* 0x0008620008000100 */
[----:B------:R4:W1:Y:S01]  /*0c70*/  SYNCS.EXCH.64 URZ, [UR6+0xf0], UR8 ;  /* 0x0000f00806ff75b2 */ /* 0x0008620008000100 */
[----:B------:R4:W1:Y:S01]  /*0c80*/  SYNCS.EXCH.64 URZ, [UR6+0x110], UR4 ;  /* 0x0001100406ff75b2 */ /* 0x0008620008000100 */
[----:B------:R4:W1:Y:S01]  /*0c90*/  SYNCS.EXCH.64 URZ, [UR6+0xf8], UR8 ;  /* 0x0000f80806ff75b2 */ /* 0x0008620008000100 */
[----:B------:R4:W1:Y:S02]  /*0ca0*/  SYNCS.EXCH.64 URZ, [UR6+0x118], UR4 ;  /* 0x0001180406ff75b2 */ /* 0x0008640008000100 */
[----:B----4-:R-:W-:Y:S01]  /*0cb0*/  NOP ;  /* 0x0000000000007918 */ /* 0x010fe20000000000 */
.L_x_14:
[----:B------:R-:W4:Y:S01]  /*0cc0*/  SHFL.IDX PT, R0, R148, RZ, 0x1f ;  /* 0x00001fff94007589 */ /* 0x000f2200000e0000 */
[----:B------:R-:W-:Y:S01]  /*0cd0*/  ISETP.NE.OR P0, PT, RZ, UR11, !P0 ;  /* 0x0000000bff007c0c */ /* 0x000fe2000c705670 */
[----:B------:R-:W-:Y:S01]  /*0ce0*/  NOP ;  /* 0x0000000000007918 */ /* 0x000fe20000000000 */
[----:B----4-:R-:W-:-:S13]  /*0cf0*/  ISETP.NE.AND P1, PT, R0, 0x3, PT ;  /* 0x000000030000780c */ /* 0x010fda0003f25270 */
[----:B------:R-:W-:Y:S05]  /*0d00*/  @P1 BRA `(.L_x_15) ;  /* 0x0000000000341947 */ /* 0x000fea0003800000 */
[----:B--23--:R-:W-:Y:S01]  /*0d10*/  UMOV UR5, 0x400 ;  /* 0x0000040000057882 */ /* 0x00cfe20000000000 */
[----:B------:R-:W-:Y:S01]  /*0d20*/  UMOV UR4, 0x20 ;  /* 0x0000002000047882 */ /* 0x000fe20000000000 */
[----:B------:R-:W-:Y:S02]  /*0d30*/  ULEA UR5, UR54, UR5, 0x18 ;  /* 0x0000000536057291 */ /* 0x000fe4000f8ec0ff */
[----:B------:R-:W-:-:S04]  /*0d40*/  UIADD3 UR6, UPT, UPT, -UR4, 0x100000, URZ ;  /* 0x0010000004067890 */ /* 0x000fc8000fffe1ff */
[----:B------:R-:W-:Y:S02]  /*0d50*/  USHF.L.U32 UR7, UR6, 0xb, URZ ;  /* 0x0000000b06077899 */ /* 0x000fe400080006ff */
[----:B------:R-:W-:Y:S01]  /*0d60*/  USHF.L.U32 UR6, UR6, 0x1, URZ ;  /* 0x0000000106067899 */ /* 0x000fe200080006ff */
[----:B------:R-:W-:Y:S01]  /*0d70*/  ELECT P1, URZ, PT ;  /* 0x0000000000ff782f */ /* 0x000fe20003820000 */
[----:B------:R-:W2:Y:S10]  /*0d80*/  FENCE.VIEW.ASYNC.S ;  /* 0x00000000000073c6 */ /* 0x000eb40000000000 */
[----:B--2---:R4:W2:Y:S01]  /*0d90*/  SYNCS.EXCH.64 URZ, [UR5+0x120], UR6 ;  /* 0x0001200605ff75b2 */ /* 0x0048a20008000100 */
[----:B------:R4:W3:Y:S01]  /*0da0*/  SYNCS.EXCH.64 URZ, [UR5+0x130], UR6 ;  /* 0x0001300605ff75b2 */ /* 0x0008e20008000100 */
[----:B------:R4:W1:Y:S01]  /*0db0*/  SYNCS.EXCH.64 URZ, [UR5+0x128], UR6 ;  /* 0x0001280605ff75b2 */ /* 0x0008620008000100 */
[----:B------:R4:W1:Y:S02]  /*0dc0*/  SYNCS.EXCH.64 URZ, [UR5+0x138], UR6 ;  /* 0x0001380605ff75b2 */ /* 0x0008640008000100 */
[----:B----4-:R-:W-:Y:S01]  /*0dd0*/  NOP ;  /* 0x0000000000007918 */ /* 0x010fe20000000000 */
.L_x_15:
[----:B------:R-:W4:Y:S01]  /*0de0*/  LDCU UR12, c[0x0][0x36c] ;  /* 0x00006d80ff0c77ac */ /* 0x000f220008000800 */
[----:B------:R-:W-:Y:S01]  /*0df0*/  LOP3.LUT R0, R142, 0x1f, RZ, 0xc0, !PT ;  /* 0x0000001f8e007812 */ /* 0x000fe200078ec0ff */
[----:B------:R-:W-:Y:S01]  /*0e00*/  NOP ;  /* 0x0000000000007918 */ /* 0x000fe20000000000 */
[----:B------:R-:W-:Y:S01]  /*0e10*/  VOTEU.ALL UP0, P0 ;  /* 0x0000000000ff7886 */ /* 0x000fe20000000000 */
[----:B--23--:R-:W-:Y:S01]  /*0e20*/  UMOV UR6, 0x20 ;  /* 0x0000002000067882 */ /* 0x00cfe20000000000 */
[----:B------:R-:W-:-:S03]  /*0e30*/  UISETP.NE.AND UP6, UPT, UR11, URZ, UPT ;  /* 0x000000ff0b00728c */ /* 0x000fc6000bfc5270 */
[----:B------:R-:W-:Y:S01]  /*0e40*/  @!UP0 UMOV UR4, 0x400 ;  /* 0x0000040000048882 */ /* 0x000fe20000000000 */
[----:B------:R-:W-:-:S04]  /*0e50*/  @!UP0 UIADD3 UR6, UPT, UPT, -UR6, 0x100000, URZ ;  /* 0x0010000006068890 */ /* 0x000fc8000fffe1ff */
[----:B------:R-:W-:Y:S02]  /*0e60*/  @!UP0 USHF.L.U32 UR7, UR6, 0xb, URZ ;  /* 0x0000000b06078899 */ /* 0x000fe400080006ff */
[----:B------:R-:W-:Y:S02]  /*0e70*/  @!UP0 USHF.L.U32 UR6, UR6, 0x1, URZ ;  /* 0x0000000106068899 */ /* 0x000fe400080006ff */
[----:B------:R-:W-:Y:S01]  /*0e80*/  @!UP0 ULEA UR4, UR54, UR4, 0x18 ;  /* 0x0000000436048291 */ /* 0x000fe2000f8ec0ff */
[----:B------:R-:W-:Y:S01]  /*0e90*/  VOTEU.ALL UP0, P0 ;  /* 0x0000000000ff7886 */ /* 0x000fe20000000000 */
[----:B----4-:R-:W-:Y:S01]  /*0ea0*/  UISETP.EQ.U32.AND UP1, UPT, UR12, 0x1, UPT ;  /* 0x000000010c00788c */ /* 0x010fe2000bf22070 */
[----:B------:R-:W2:Y:S09]  /*0eb0*/  FENCE.VIEW.ASYNC.S ;  /* 0x00000000000073c6 */ /* 0x000eb20000000000 */
[----:B--2---:R2:W3:Y:S02]  /*0ec0*/  @!UP0 SYNCS.EXCH.64 URZ, [UR4+0x140], UR6 ;  /* 0x0001400604ff85b2 */ /* 0x0044e40008000100 */
[----:B--2---:R-:W-:Y:S01]  /*0ed0*/  UP2UR UR4, UPR, URZ, 0x2 ;  /* 0x00000002ff047883 */ /* 0x004fe20008000000 */
[----:B------:R-:W-:Y:S11]  /*0ee0*/  BRA.U !UP1, `(.L_x_16) ;  /* 0x0000000109087547 */ /* 0x000ff6000b800000 */
[----:B-1-3--:R-:W-:Y:S01]  /*0ef0*/  UCGABAR_ARV ;  /* 0x00000000000079c7 */ /* 0x00afe20008000000 */
[----:B------:R-:W-:Y:S05]  /*0f00*/  BRA `(.L_x_17) ;  /* 0x0000000000047947 */ /* 0x000fea0003800000 */
.L_x_16:
[----:B-1-3--:R-:W-:Y:S01]  /*0f10*/  NOP ;  /* 0x0000000000007918 */ /* 0x00afe20000000000 */
.L_x_17:
[----:B------:R-:W1:Y:S01]  /*0f20*/  S2UR UR10, SR_CTAID.X ;  /* 0x00000000000a79c3 */ /* 0x000e620000002500 */
[----:B------:R-:W-:-:S05]  /*0f30*/  CS2R.32 R3, SR_CgaSize ;  /* 0x0000000000037805 */ /* 0x000fca0000008a00 */
[----:B------:R-:W-:-:S05]  /*0f40*/  IMAD R3, R3, -0xa0, RZ ;  /* 0xffffff6003037824 */ /* 0x000fca00078e02ff */
[----:B------:R-:W-:-:S14]  /*0f50*/  R2UR UR5, R3 ;  /* 0x00000000030572ca */ /* 0x000fdc00000e0000 */
[----:B------:R-:W2:Y:S01]  /*0f60*/  LDCU UR5, c[0x0][UR5+0x2b0] ;  /* 0x00005600050577ac */ /* 0x000ea20008000800 */
[----:B------:R-:W-:-:S05]  /*0f70*/  CS2R.32 R3, SR_CgaSize ;  /* 0x0000000000037805 */ /* 0x000fca0000008a00 */
[----:B------:R-:W-:-:S05]  /*0f80*/  IMAD R3, R3, -0xa0, RZ ;  /* 0xffffff6003037824 */ /* 0x000fca00078e02ff */
[----:B------:R-:W-:-:S14]  /*0f90*/  R2UR UR4, R3 ;  /* 0x00000000030472ca */ /* 0x000fdc00000e0000 */
[----:B------:R-:W3:Y:S01]  /*0fa0*/  LDCU UR4, c[0x0][UR4+0x2b4] ;  /* 0x00005680040477ac */ /* 0x000ee20008000800 */
[----:B------:R-:W4:Y:S01]  /*0fb0*/  S2UR UR51, SR_CTAID.Y ;  /* 0x00000000003379c3 */ /* 0x000f220000002600 */
[----:B------:R-:W-:-:S05]  /*0fc0*/  CS2R.32 R3, SR_CgaSize ;  /* 0x0000000000037805 */ /* 0x000fca0000008a00 */
[----:B------:R-:W-:-:S05]  /*0fd0*/  IMAD R3, R3, -0xa0, RZ ;  /* 0xffffff6003037824 */ /* 0x000fca00078e02ff */
[----:B------:R-:W-:-:S14]  /*0fe0*/  R2UR UR7, R3 ;  /* 0x00000000030772ca */ /* 0x000fdc00000e0000 */
[----:B------:R-:W3:Y:S01]  /*0ff0*/  LDCU UR7, c[0x0][UR7+0x2a0] ;  /* 0x00005400070777ac */ /* 0x000ee20008000800 */
[----:B------:R-:W-:-:S05]  /*1000*/  CS2R.32 R3, SR_CgaSize ;  /* 0x0000000000037805 */ /* 0x000fca0000008a00 */
[----:B------:R-:W-:-:S05]  /*1010*/  IMAD R3, R3, -0xa0, RZ ;  /* 0xffffff6003037824 */ /* 0x000fca00078e02ff */
[----:B------:R-:W-:-:S14]  /*1020*/  R2UR UR6, R3 ;  /* 0x00000000030672ca */ /* 0x000fdc00000e0000 */
[----:B------:R-:W3:Y:S01]  /*1030*/  LDCU UR6, c[0x0][UR6+0x2a4] ;  /* 0x00005480060677ac */ /* 0x000ee20008000800 */
[----:B------:R-:W-:Y:S02]  /*1040*/  USHF.R.U32.HI UR43, URZ, 0x1, UR54 ;  /* 0x00000001ff2b7899 */ /* 0x000fe40008011636 */
[----:B------:R-:W-:Y:S02]  /*1050*/  USHF.R.U32.HI UR42, URZ, 0x2, UR54 ;  /* 0x00000002ff2a7899 */ /* 0x000fe40008011636 */
[----:B------:R-:W-:Y:S02]  /*1060*/  USHF.L.U32 UR21, UR54, 0xb, URZ ;  /* 0x0000000b36157899 */ /* 0x000fe400080006ff */
[----:B------:R-:W-:Y:S01]  /*1070*/  USHF.L.U32 UR15, UR54, 0xa, URZ ;  /* 0x0000000a360f7899 */ /* 0x000fe200080006ff */
[----:B-1----:R-:W-:Y:S01]  /*1080*/  I2FP.F32.U32 R3, UR10 ;  /* 0x0000000a00037c45 */ /* 0x002fe20008201000 */
[----:B------:R-:W1:Y:S04]  /*1090*/  LDCU UR19, c[0x0][0xb24] ;  /* 0x00016480ff1377ac */ /* 0x000e680008000800 */
[----:B--2---:R-:W-:Y:S01]  /*10a0*/  FMUL R3, R3, UR5 ;  /* 0x0000000503037c20 */ /* 0x004fe20008400000 */
[----:B------:R-:W-:Y:S01]  /*10b0*/  ULOP3.LUT UR5, UR54, 0x3, URZ, 0xc0, !UPT ;  /* 0x0000000336057892 */ /* 0x000fe2000f8ec0ff */
[----:B----4-:R-:W-:Y:S01]  /*10c0*/  I2FP.F32.U32 R2, UR51 ;  /* 0x0000003300027c45 */ /* 0x010fe20008201000 */
[----:B------:R-:W2:Y:S03]  /*10d0*/  LDCU UR37, c[0x0][0xb24] ;  /* 0x00016480ff2577ac */ /* 0x000ea60008000800 */
[----:B------:R-:W4:Y:S01]  /*10e0*/  F2I.U32.TRUNC.NTZ R3, R3 ;  /* 0x0000000300037305 */ /* 0x000f22000020f000 */
[----:B---3--:R-:W-:Y:S01]  /*10f0*/  FMUL R2, R2, UR4 ;  /* 0x0000000402027c20 */ /* 0x008fe20008400000 */
[----:B------:R-:W-:-:S02]  /*1100*/  ULOP3.LUT UR4, UR17, 0x4, UR54, 0xf8, !UPT ;  /* 0x0000000411047892 */ /* 0x000fc4000f8ef836 */
[----:B------:R-:W-:Y:S02]  /*1110*/  UISETP.GT.U32.AND UP1, UPT, UR5, 0xffff, UPT ;  /* 0x0000ffff0500788c */ /* 0x000fe4000bf24070 */
[----:B------:R-:W-:Y:S02]  /*1120*/  UISETP.GT.U32.AND UP0, UPT, UR4, 0xffff, UPT ;  /* 0x0000ffff0400788c */ /* 0x000fe4000bf04070 */
[----:B------:R-:W3:Y:S01]  /*1130*/  F2I.U32.TRUNC.NTZ R2, R2 ;  /* 0x0000000200027305 */ /* 0x000ee2000020f000 */
[----:B------:R-:W1:Y:S01]  /*1140*/  LDCU UR18, c[0x0][0xb30] ;  /* 0x00016600ff1277ac */ /* 0x000e620008000800 */
[----:B------:R-:W-:Y:S01]  /*1150*/  UMOV UR14, 0x11 ;  /* 0x00000011000e7882 */ /* 0x000fe20000000000 */
[----:B------:R-:W-:Y:S01]  /*1160*/  UMOV UR13, 0x5 ;  /* 0x00000005000d7882 */ /* 0x000fe20000000000 */
[----:B----4-:R-:W-:Y:S01]  /*1170*/  R2UR UR49, R3 ;  /* 0x00000000033172ca */ /* 0x010fe200000e0000 */
[----:B------:R-:W-:Y:S01]  /*1180*/  USEL UR5, UR5, 0xffff, !UP1 ;  /* 0x0000ffff05057887 */ /* 0x000fe2000c800000 */
[----:B------:R-:W-:Y:S01]  /*1190*/  PRMT R3, RZ, 0x7610, R3 ;  /* 0x00007610ff037816 */ /* 0x000fe20000000003 */
[----:B------:R-:W-:Y:S01]  /*11a0*/  USEL UR4, UR4, 0xffff, !UP0 ;  /* 0x0000ffff04047887 */ /* 0x000fe2000c000000 */
[----:B---3--:R-:W-:-:S02]  /*11b0*/  R2UR UR48, R2 ;  /* 0x00000000023072ca */ /* 0x008fc400000e0000 */
[----:B------:R-:W-:-:S07]  /*11c0*/  PRMT R2, RZ, 0x7610, R2 ;  /* 0x00007610ff027816 */ /* 0x000fce0000000002 */
[----:B------:R-:W-:-:S04]  /*11d0*/  UIADD3 UR49, UPT, UPT, -UR49, URZ, URZ ;  /* 0x000000ff31317290 */ /* 0x000fc8000fffe1ff */
[----:B------:R-:W-:Y:S02]  /*11e0*/  UIMAD UR49, UR7, UR49, UR10 ;  /* 0x00000031073172a4 */ /* 0x000fe4000f8e020a */
[----:B------:R-:W-:-:S04]  /*11f0*/  UIADD3 UR48, UPT, UPT, -UR48, URZ, URZ ;  /* 0x000000ff30307290 */ /* 0x000fc8000fffe1ff */
[----:B------:R-:W-:Y:S01]  /*1200*/  UIMAD UR48, UR6, UR48, UR51 ;  /* 0x00000030063072a4 */ /* 0x000fe2000f8e0233 */
[----:B-12---:R-:W-:Y:S11]  /*1210*/  BRA.U UP6, `(.L_x_18) ;  /* 0x0000000106647547 */ /* 0x006ff6000b800000 */
[----:B------:R-:W-:Y:S02]  /*1220*/  UISETP.NE.AND UP0, UPT, UR48, URZ, UPT ;  /* 0x000000ff3000728c */ /* 0x000fe4000bf05270 */
[----:B------:R-:W-:Y:S02]  /*1230*/  UISETP.NE.AND UP2, UPT, UR48, 0x1, UPT ;  /* 0x000000013000788c */ /* 0x000fe4000bf45270 */
[----:B------:R-:W-:Y:S02]  /*1240*/  ULOP3.LUT UR7, UR49, 0x2, URZ, 0x3c, !UPT ;  /* 0x0000000231077892 */ /* 0x000fe4000f8e3cff */
[----:B------:R-:W-:Y:S02]  /*1250*/  UISETP.GT.U32.AND UP4, UPT, UR49, 0x1, UP0 ;  /* 0x000000013100788c */ /* 0x000fe40008784070 */
[----:B------:R-:W-:Y:S02]  /*1260*/  UISETP.GT.U32.AND UP3, UPT, UR49, 0x1, UP2 ;  /* 0x000000013100788c */ /* 0x000fe40009764070 */
[----:B------:R-:W-:-:S02]  /*1270*/  UISETP.GT.U32.AND UP1, UPT, UR7, 0x1, UP0 ;  /* 0x000000010700788c */ /* 0x000fc40008724070 */
[----:B------:R-:W-:Y:S02]  /*1280*/  UISETP.GT.U32.AND UP0, UPT, UR7, 0x1, UP2 ;  /* 0x000000010700788c */ /* 0x000fe40009704070 */
[----:B------:R-:W-:Y:S02]  /*1290*/  USEL UR8, URZ, 0x1, UP4 ;  /* 0x00000001ff087887 */ /* 0x000fe4000a000000 */
[----:B------:R-:W-:Y:S02]  /*12a0*/  USEL UR7, URZ, 0x10, UP3 ;  /* 0x00000010ff077887 */ /* 0x000fe40009800000 */
[----:B------:R-:W-:Y:S02]  /*12b0*/  USEL UR22, URZ, 0x2, UP4 ;  /* 0x00000002ff167887 */ /* 0x000fe4000a000000 */
[----:B------:R-:W-:Y:S02]  /*12c0*/  USEL UR20, URZ, 0x20, UP3 ;  /* 0x00000020ff147887 */ /* 0x000fe40009800000 */
[----:B------:R-:W-:-:S02]  /*12d0*/  USEL UR9, URZ, 0x4, UP1 ;  /* 0x00000004ff097887 */ /* 0x000fc40008800000 */
[----:B------:R-:W-:Y:S02]  /*12e0*/  UIADD3 UR22, UPT, UPT, UR22, UR7, UR8 ;  /* 0x0000000716167290 */ /* 0x000fe4000fffe008 */
[----:B------:R-:W-:Y:S02]  /*12f0*/  USEL UR7, URZ, 0x8, UP1 ;  /* 0x00000008ff077887 */ /* 0x000fe40008800000 */
[----:B------:R-:W-:Y:S02]  /*1300*/  ULOP3.LUT UR6, UR49, 0xfffffffe, URZ, 0xc0, !UPT ;  /* 0xfffffffe31067892 */ /* 0x000fe4000f8ec0ff */
[----:B------:R-:W-:Y:S02]  /*1310*/  USEL UR8, URZ, 0x40, UP0 ;  /* 0x00000040ff087887 */ /* 0x000fe40008000000 */
[----:B------:R-:W-:Y:S02]  /*1320*/  UIADD3 UR9, UPT, UPT, UR9, UR20, UR22 ;  /* 0x0000001409097290 */ /* 0x000fe4000fffe016 */
[----:B------:R-:W-:-:S02]  /*1330*/  ULEA UR6, UR48, UR6, 0x2 ;  /* 0x0000000630067291 */ /* 0x000fc4000f8e10ff */
[----:B------:R-:W-:Y:S02]  /*1340*/  USEL UR20, URZ, 0x80, UP0 ;  /* 0x00000080ff147887 */ /* 0x000fe40008000000 */
[----:B------:R-:W-:-:S03]  /*1350*/  UIADD3 UR8, UPT, UPT, UR7, UR8, UR9 ;  /* 0x0000000807087290 */ /* 0x000fc6000fffe009 */
[----:B------:R-:W-:Y:S01]  /*1360*/  UMOV UR7, 0x3 ;  /* 0x0000000300077882 */ /* 0x000fe20000000000 */
[----:B------:R-:W-:Y:S02]  /*1370*/  UIADD3 UR8, UPT, UPT, UR8, UR20, URZ ;  /* 0x0000001408087290 */ /* 0x000fe4000fffe0ff */
[----:B------:R-:W-:-:S04]  /*1380*/  USHF.L.U32 UR6, UR7, UR6, URZ ;  /* 0x0000000607067299 */ /* 0x000fc800080006ff */
[----:B------:R-:W-:Y:S02]  /*1390*/  MOV R3, UR8 ;  /* 0x0000000800037c02 */ /* 0x000fe40008000f00 */
[----:B------:R-:W-:-:S07]  /*13a0*/  MOV R2, UR6 ;  /* 0x0000000600027c02 */ /* 0x000fce0008000f00 */
.L_x_18:
[----:B------:R-:W1:Y:S01]  /*13b0*/  S2UR UR36, SR_CTAID.Z ;  /* 0x00000000002479c3 */ /* 0x000e620000002700 */
[----:B------:R-:W-:Y:S02]  /*13c0*/  UISETP.GE.AND UP0, UPT, UR19, 0x1, UPT ;  /* 0x000000011300788c */ /* 0x000fe4000bf06270 */
[----:B------:R-:W-:Y:S02]  /*13d0*/  ULOP3.LUT UR5, UR5, 0xffff, URZ, 0xc0, !UPT ;  /* 0x0000ffff05057892 */ /* 0x000fe4000f8ec0ff */
[----:B------:R-:W-:Y:S02]  /*13e0*/  ULOP3.LUT UR4, UR4, 0xffff, URZ, 0xc0, !UPT ;  /* 0x0000ffff04047892 */ /* 0x000fe4000f8ec0ff */
[----:B------:R-:W-:Y:S02]  /*13f0*/  UISETP.NE.AND UP3, UPT, UR11, 0x2, UPT ;  /* 0x000000020b00788c */ /* 0x000fe4000bf65270 */
[----:B------:R-:W-:Y:S02]  /*1400*/  ULOP3.LUT UR43, UR43, 0x1, URZ, 0xc0, !UPT ;  /* 0x000000012b2b7892 */ /* 0x000fe4000f8ec0ff */
[----:B------:R-:W-:-:S02]  /*1410*/  ULOP3.LUT UR42, UR42, 0x1, URZ, 0xc0, !UPT ;  /* 0x000000012a2a7892 */ /* 0x000fc4000f8ec0ff */
[----:B------:R-:W-:Y:S02]  /*1420*/  ULOP3.LUT UR21, UR21, 0x2000, URZ, 0xc0, !UPT ;  /* 0x0000200015157892 */ /* 0x000fe4000f8ec0ff */
[----:B------:R-:W-:Y:S02]  /*1430*/  ULOP3.LUT UR15, UR15, 0x800, URZ, 0xc0, !UPT ;  /* 0x000008000f0f7892 */ /* 0x000fe4000f8ec0ff */
[----:B------:R-:W-:Y:S02]  /*1440*/  USHF.L.U32 UR14, UR14, UR5, URZ ;  /* 0x000000050e0e7299 */ /* 0x000fe400080006ff */
[----:B------:R-:W-:Y:S01]  /*1450*/  USHF.L.U32 UR13, UR13, UR4, URZ ;  /* 0x000000040d0d7299 */ /* 0x000fe200080006ff */
[----:B------:R-:W-:Y:S01]  /*1460*/  UMOV UR50, UR10 ;  /* 0x0000000a00327c82 */ /* 0x000fe20008000000 */
[----:B------:R-:W-:Y:S10]  /*1470*/  BRA.U !UP0, `(.L_x_19) ;  /* 0x0000000108b87547 */ /* 0x000ff4000b800000 */
[----:B------:R-:W2:Y:S01]  /*1480*/  LDCU.128 UR4, c[0x0][0xb10] ;  /* 0x00016200ff0477ac */ /* 0x000ea20008000c00 */
[----:B------:R-:W3:Y:S01]  /*1490*/  LDCU UR23, c[0x0][0x370] ;  /* 0x00006e00ff1777ac */ /* 0x000ee20008000800 */
[----:B------:R-:W4:Y:S01]  /*14a0*/  LDCU UR22, c[0x0][0x374] ;  /* 0x00006e80ff1677ac */ /* 0x000f220008000800 */
[----:B------:R-:W1:Y:S01]  /*14b0*/  LDCU UR50, c[0x0][0xb0c] ;  /* 0x00016180ff3277ac */ /* 0x000e620008000800 */
[----:B------:R-:W3:Y:S01]  /*14c0*/  LDCU UR20, c[0x0][0xb20] ;  /* 0x00016400ff1477ac */ /* 0x000ee20008000800 */
[----:B------:R-:W3:Y:S01]  /*14d0*/  LDCU.64 UR8, c[0x0][0xb28] ;  /* 0x00016500ff0877ac */ /* 0x000ee20008000a00 */
[----:B--2---:R-:W-:Y:S02]  /*14e0*/  UISETP.NE.AND UP0, UPT, UR6, 0x1, UPT ;  /* 0x000000010600788c */ /* 0x004fe4000bf05270 */
[----:B----4-:R-:W-:Y:S02]  /*14f0*/  UIMAD.WIDE.U32 UR28, UR22, UR7, URZ ;  /* 0x00000007161c72a5 */ /* 0x010fe4000f8e00ff */
[----:B------:R-:W-:-:S02]  /*1500*/  UISETP.NE.AND UP2, UPT, UR19, 0x1, UPT ;  /* 0x000000011300788c */ /* 0x000fc4000bf45270 */
[----:B-1----:R-:W-:Y:S02]  /*1510*/  UISETP.NE.AND UP1, UPT, UR50, 0x1, UPT ;  /* 0x000000013200788c */ /* 0x002fe4000bf25270 */
[----:B------:R-:W-:Y:S02]  /*1520*/  UIMAD.WIDE.U32 UR30, UR51, UR7, URZ ;  /* 0x00000007331e72a5 */ /* 0x000fe4000f8e00ff */
[----:B---3--:R-:W-:Y:S01]  /*1530*/  UIMAD.WIDE.U32 UR24, UR23, UR4, URZ ;  /* 0x00000004171872a5 */ /* 0x008fe2000f8e00ff */
[----:B------:R-:W-:Y:S01]  /*1540*/  UMOV UR7, UR29 ;  /* 0x0000001d00077c82 */ /* 0x000fe20008000000 */
[----:B------:R-:W-:Y:S02]  /*1550*/  UIMAD.WIDE.U32 UR28, UR10, UR4, URZ ;  /* 0x000000040a1c72a5 */ /* 0x000fe4000f8e00ff */
[----:B------:R-:W-:-:S03]  /*1560*/  @UP0 USHF.R.U32.HI UR22, URZ, UR20, UR7 ;  /* 0x00000014ff160299 */ /* 0x000fc60008011607 */
[----:B------:R-:W-:Y:S02]  /*1570*/  @UP1 USHF.R.U32.HI UR23, URZ, UR5, UR25 ;  /* 0x00000005ff171299 */ /* 0x000fe40008011619 */
[----:B------:R-:W-:Y:S02]  /*1580*/  UIMAD.WIDE.U32 UR24, UR22, UR8, URZ ;  /* 0x00000008161872a5 */ /* 0x000fe4000f8e00ff */
[----:B------:R-:W-:Y:S02]  /*1590*/  USHF.R.U32.HI UR31, URZ, UR20, UR31 ;  /* 0x00000014ff1f7299 */ /* 0x000fe4000801161f */
[----:B------:R-:W-:Y:S02]  /*15a0*/  UIMAD.WIDE.U32 UR32, UR23, UR8, URZ ;  /* 0x00000008172072a5 */ /* 0x000fe4000f8e00ff */
[----:B------:R-:W-:Y:S02]  /*15b0*/  @UP2 USHF.R.U32.HI UR22, URZ, UR9, UR25 ;  /* 0x00000009ff162299 */ /* 0x000fe40008011619 */
[----:B------:R-:W-:-:S02]  /*15c0*/  USHF.R.U32.HI UR29, URZ, UR5, UR29 ;  /* 0x00000005ff1d7299 */ /* 0x000fc4000801161d */
[----:B------:R-:W-:Y:S02]  /*15d0*/  USEL UR31, UR51, UR31, !UP0 ;  /* 0x0000001f331f7287 */ /* 0x000fe4000c000000 */
[----:B------:R-:W-:Y:S02]  /*15e0*/  @UP2 USHF.R.U32.HI UR23, URZ, UR9, UR33 ;  /* 0x00000009ff172299 */ /* 0x000fe40008011621 */
[----:B------:R-:W-:Y:S02]  /*15f0*/  UIMAD UR22, UR22, UR19, URZ ;  /* 0x00000013161672a4 */ /* 0x000fe4000f8e02ff */
[----:B------:R-:W-:Y:S02]  /*1600*/  USEL UR29, UR10, UR29, !UP1 ;  /* 0x0000001d0a1d7287 */ /* 0x000fe4000c800000 */
[----:B------:R-:W-:Y:S02]  /*1610*/  UIMAD UR4, UR23, UR19, URZ ;  /* 0x00000013170472a4 */ /* 0x000fe4000f8e02ff */
[----:B------:R-:W-:-:S02]  /*1620*/  UISETP.GE.AND UP0, UPT, UR31, UR22, UPT ;  /* 0x000000161f00728c */ /* 0x000fc4000bf06270 */
[----:B------:R-:W-:Y:S02]  /*1630*/  UIMAD.WIDE.U32 UR32, UR31, UR8, URZ ;  /* 0x000000081f2072a5 */ /* 0x000fe4000f8e00ff */
[----:B------:R-:W-:Y:S02]  /*1640*/  UISETP.GE.OR UP0, UPT, UR29, UR4, UP0 ;  /* 0x000000041d00728c */ /* 0x000fe40008706670 */
[----:B------:R-:W-:Y:S02]  /*1650*/  USHF.R.U32.HI UR4, URZ, UR9, UR33 ;  /* 0x00000009ff047299 */ /* 0x000fe40008011621 */
[----:B------:R-:W-:Y:S02]  /*1660*/  UIMAD.WIDE.U32 UR24, UR29, UR8, URZ ;  /* 0x000000081d1872a5 */ /* 0x000fe4000f8e00ff */
[----:B------:R-:W-:Y:S02]  /*1670*/  USEL UR4, UR31, UR4, !UP2 ;  /* 0x000000041f047287 */ /* 0x000fe4000d000000 */
[----:B------:R-:W-:-:S02]  /*1680*/  UIADD3 UR5, UPT, UPT, -UR31, URZ, URZ ;  /* 0x000000ff1f057290 */ /* 0x000fc4000fffe1ff */
[----:B------:R-:W-:Y:S02]  /*1690*/  UIADD3 UR8, UPT, UPT, -UR4, URZ, URZ ;  /* 0x000000ff04087290 */ /* 0x000fe4000fffe1ff */
[----:B------:R-:W-:Y:S02]  /*16a0*/  @!UP0 USHF.R.U32.HI UR9, URZ, UR9, UR25 ;  /* 0x00000009ff098299 */ /* 0x000fe40008011619 */
[----:B------:R-:W-:Y:S02]  /*16b0*/  UIMAD UR8, UR19, UR8, UR31 ;  /* 0x00000008130872a4 */ /* 0x000fe4000f8e021f */
[----:B------:R-:W-:Y:S02]  /*16c0*/  @!UP0 USEL UR9, UR29, UR9, !UP2 ;  /* 0x000000091d098287 */ /* 0x000fe4000d000000 */
[----:B------:R-:W-:Y:S02]  /*16d0*/  UIADD3 UR7, UPT, UPT, -UR29, URZ, URZ ;  /* 0x000000ff1d077290 */ /* 0x000fe4000fffe1ff */
[----:B------:R-:W-:-:S02]  /*16e0*/  @!UP0 UIMAD UR8, UR8, UR23, UR9 ;  /* 0x00000017080882a4 */ /* 0x000fc4000f8e0209 */
[----:B------:R-:W-:Y:S02]  /*16f0*/  @!UP0 UIADD3 UR4, UPT, UPT, UR4, -UR9, URZ ;  /* 0x8000000904048290 */ /* 0x000fe4000fffe0ff */
[----:B------:R-:W-:Y:S02]  /*1700*/  UIMAD UR5, UR6, UR5, UR51 ;  /* 0x00000005060572a4 */ /* 0x000fe4000f8e0233 */
[----:B------:R-:W-:Y:S02]  /*1710*/  @!UP0 UIMAD UR31, UR4, UR19, UR29 ;  /* 0x00000013041f82a4 */ /* 0x000fe4000f8e021d */
[----:B------:R-:W-:Y:S01]  /*1720*/  UIMAD UR7, UR50, UR7, UR10 ;  /* 0x00000007320772a4 */ /* 0x000fe2000f8e020a */
[----:B------:R-:W-:Y:S01]  /*1730*/  @!UP0 UMOV UR29, UR8 ;  /* 0x00000008001d8c82 */ /* 0x000fe20008000000 */
[----:B------:R-:W-:Y:S02]  /*1740*/  UIMAD UR51, UR31, UR6, UR5 ;  /* 0x000000061f3372a4 */ /* 0x000fe4000f8e0205 */
[----:B------:R-:W-:-:S12]  /*1750*/  UIMAD UR50, UR29, UR50, UR7 ;  /* 0x000000321d3272a4 */ /* 0x000fd8000f8e0207 */
.L_x_19:
[----:B------:R-:W-:-:S09]  /*1760*/  UISETP.NE.AND UP0, UPT, UR18, 0x1, UPT ;  /* 0x000000011200788c */ /* 0x000fd2000bf05270 */
[----:B------:R-:W-:Y:S05]  /*1770*/  BRA.U UP0, `(.L_x_20) ;  /* 0x0000000100407547 */ /* 0x000fea000b800000 */
[----:B------:R-:W2:Y:S01]  /*1780*/  LDCU.128 UR4, c[0x0][0xb10] ;  /* 0x00016200ff0477ac */ /* 0x000ea20008000c00 */
[----:B------:R-:W3:Y:S01]  /*1790*/  LDCU UR9, c[0x0][0xb0c] ;  /* 0x00016180ff0977ac */ /* 0x000ee20008000800 */
[----:B------:R-:W4:Y:S01]  /*17a0*/  LDCU UR8, c[0x0][0xb20] ;  /* 0x00016400ff0877ac */ /* 0x000f220008000800 */
[----:B--2---:R-:W-:Y:S02]  /*17b0*/  UIMAD.WIDE.U32 UR22, UR50, UR4, URZ ;  /* 0x00000004321672a5 */ /* 0x004fe4000f8e00ff */
[----:B------:R-:W-:Y:S02]  /*17c0*/  UIMAD.WIDE.U32 UR18, UR51, UR7, URZ ;  /* 0x00000007331272a5 */ /* 0x000fe4000f8e00ff */
[----:B---3--:R-:W-:Y:S02]  /*17d0*/  UISETP.NE.AND UP1, UPT, UR9, 0x1, UPT ;  /* 0x000000010900788c */ /* 0x008fe4000bf25270 */
[----:B------:R-:W-:Y:S01]  /*17e0*/  UISETP.NE.AND UP0, UPT, UR6, 0x1, UPT ;  /* 0x000000010600788c */ /* 0x000fe2000bf05270 */
[----:B------:R-:W-:Y:S01]  /*17f0*/  UMOV UR7, UR23 ;  /* 0x0000001700077c82 */ /* 0x000fe20008000000 */
[----:B----4-:R-:W-:-:S02]  /*1800*/  USHF.R.U32.HI UR8, URZ, UR8, UR19 ;  /* 0x00000008ff087299 */ /* 0x010fc40008011613 */
[----:B------:R-:W-:Y:S02]  /*1810*/  USHF.R.U32.HI UR5, URZ, UR5, UR7 ;  /* 0x00000005ff057299 */ /* 0x000fe40008011607 */
[----:B------:R-:W-:Y:S02]  /*1820*/  USEL UR8, UR51, UR8, !UP0 ;  /* 0x0000000833087287 */ /* 0x000fe4000c000000 */
[----:B------:R-:W-:-:S04]  /*1830*/  USEL UR5, UR50, UR5, !UP1 ;  /* 0x0000000532057287 */ /* 0x000fc8000c800000 */
[----:B------:R-:W-:Y:S02]  /*1840*/  UIADD3 UR4, UPT, UPT, -UR8, UR5, URZ ;  /* 0x0000000508047290 */ /* 0x000fe4000fffe1ff */
[----:B------:R-:W-:Y:S02]  /*1850*/  UIADD3 UR5, UPT, UPT, UR8, -UR5, URZ ;  /* 0x8000000508057290 */ /* 0x000fe4000fffe0ff */
[----:B------:R-:W-:Y:S02]  /*1860*/  UIMAD UR51, UR4, UR6, UR51 ;  /* 0x00000006043372a4 */ /* 0x000fe4000f8e0233 */
[----:B------:R-:W-:-:S12]  /*1870*/  UIMAD UR50, UR5, UR9, UR50 ;  /* 0x00000009053272a4 */ /* 0x000fd8000f8e0232 */
.L_x_20:
[----:B------:R-:W-:-:S09]  /*1880*/  UISETP.EQ.U32.AND UP0, UPT, UR12, 0x1, UPT ;  /* 0x000000010c00788c */ /* 0x000fd2000bf02070 */
[----:B------:R-:W-:Y:S05]  /*1890*/  BRA.U !UP0, `(.L_x_21) ;  /* 0x00000001080c7547 */ /* 0x000fea000b800000 */
[----:B------:R-:W-:Y:S01]  /*18a0*/  UCGABAR_WAIT ;  /* 0x0000000000007dc7 */ /* 0x000fe20008000000 */
[----:B------:R-:W-:Y:S01]  /*18b0*/  CCTL.IVALL ;  /* 0x00000000ff00798f */ /* 0x000fe20002000000 */
[----:B------:R-:W-:Y:S05]  /*18c0*/  BRA `(.L_x_22) ;  /* 0x0000000000047947 */ /* 0x000fea0003800000 */
.L_x_21:
[----:B------:R-:W-:Y:S06]  /*18d0*/  BAR.SYNC.DEFER_BLOCKING 0x0 ;  /* 0x0000000000007b1d */ /* 0x000fec0000010000 */
.L_x_22:
[----:B------:R-:W-:Y:S05]  /*18e0*/  BRA.U UP3, `(.L_x_23) ;  /* 0x0000001503ac7547 */ /* 0x000fea000b800000 */
[----:B------:R-:W2:Y:S01]  /*18f0*/  LDCU UR6, c[0x0][0x38c] ;  /* 0x00007180ff0677ac */ /* 0x000ea20008000800 */
[----:B------:R-:W-:Y:S01]  /*1900*/  PLOP3.LUT P1, PT, PT, PT, UP5, 0x80, 0x8 ;  /* 0x000000000008781c */ /* 0x000fe20003f2f058 */
[----:B------:R-:W-:Y:S01]  /*1910*/  IMAD.MOV.U32 R12, RZ, RZ, 0x1 ;  /* 0x00000001ff0c7424 */ /* 0x000fe200078e00ff */
[----:B------:R-:W-:Y:S01]  /*1920*/  ISETP.NE.AND P2, PT, R0, RZ, P3 ;  /* 0x000000ff0000720c */ /* 0x000fe20001f45270 */
[----:B------:R-:W-:Y:S01]  /*1930*/  USHF.L.U32 UR5, UR10, 0x5, URZ ;  /* 0x000000050a057899 */ /* 0x000fe200080006ff */
[----:B------:R-:W-:Y:S01]  /*1940*/  PLOP3.LUT P1, PT, P1, PT, PT, 0x8, 0x80 ;  /* 0x000000000080781c */ /* 0x000fe20000f2e170 */
[----:B------:R-:W-:Y:S01]  /*1950*/  USHF.L.U32 UR4, UR10, 0x7, URZ ;  /* 0x000000070a047899 */ /* 0x000fe200080006ff */
[----:B------:R-:W-:Y:S01]  /*1960*/  CS2R R10, SRZ ;  /* 0x00000000000a7805 */ /* 0x000fe2000001ff00 */
[----:B------:R-:W-:Y:S01]  /*1970*/  UISETP.NE.AND UP1, UPT, UR11, URZ, UPT ;  /* 0x000000ff0b00728c */ /* 0x000fe2000bf25270 */
[----:B------:R-:W-:Y:S01]  /*1980*/  IMAD.MOV.U32 R9, RZ, RZ, RZ ;  /* 0x000000ffff097224 */ /* 0x000fe200078e00ff */
[----:B------:R-:W-:Y:S01]  /*1990*/  ULOP3.LUT UR5, UR5, 0x20, URZ, 0xc0, !UPT ;  /* 0x0000002005057892 */ /* 0x000fe2000f8ec0ff */
[----:B------:R-:W-:Y:S01]  /*19a0*/  IMAD.MOV.U32 R8, RZ, RZ, 0x1 ;  /* 0x00000001ff087424 */ /* 0x000fe200078e00ff */
[----:B------:R-:W-:Y:S01]  /*19b0*/  ULOP3.LUT UR4, UR4, 0x80, URZ, 0xc0, !UPT ;  /* 0x0000008004047892 */ /* 0x000fe2000f8ec0ff */
[----:B------:R-:W3:Y:S01]  /*19c0*/  LDCU UR23, c[0x0][0x370] ;  /* 0x00006e00ff1777ac */ /* 0x000ee20008000800 */
[----:B--2---:R-:W-:-:S02]  /*19d0*/  UIADD3 UR8, UPT, UPT, UR6, 0x7f, URZ ;  /* 0x0000007f06087890 */ /* 0x004fc4000fffe0ff */
[----:B------:R-:W-:Y:S02]  /*19e0*/  UIADD3 UR24, UPT, UPT, UR6, 0xfe, URZ ;  /* 0x000000fe06187890 */ /* 0x000fe4000fffe0ff */
[----:B------:R-:W-:Y:S02]  /*19f0*/  USHF.R.S32.HI UR7, URZ, 0x1f, UR8 ;  /* 0x0000001fff077899 */ /* 0x000fe40008011408 */
[----:B------:R-:W-:Y:S02]  /*1a00*/  UIADD3 UR6, UPT, UPT, UR6, -0x1, URZ ;  /* 0xffffffff06067890 */ /* 0x000fe4000fffe0ff */
[----:B------:R-:W-:Y:S02]  /*1a10*/  ULEA.HI UR7, UR7, UR8, URZ, 0x7 ;  /* 0x0000000807077291 */ /* 0x000fe4000f8f38ff */
[----:B------:R-:W-:Y:S02]  /*1a20*/  UISETP.GE.U32.AND UP2, UPT, UR6, -0xff, UPT ;  /* 0xffffff010600788c */ /* 0x000fe4000bf46070 */
[----:B------:R-:W-:Y:S01]  /*1a30*/  USHF.R.S32.HI UR27, URZ, 0x7, UR7 ;  /* 0x00000007ff1b7899 */ /* 0x000fe20008011407 */
[----:B------:R-:W2:Y:S03]  /*1a40*/  LDCU.64 UR28, c[0x0][0x348] ;  /* 0x00006900ff1c77ac */ /* 0x000ea60008000a00 */
[----:B------:R-:W-:Y:S01]  /*1a50*/  UISETP.LT.U32.AND UP0, UPT, UR27, 0xa, UPT ;  /* 0x0000000a1b00788c */ /* 0x000fe2000bf01070 */
[----:B------:R-:W4:Y:S03]  /*1a60*/  LDCU UR22, c[0x0][0x374] ;  /* 0x00006e80ff1677ac */ /* 0x000f260008000800 */
[----:B------:R-:W-:-:S02]  /*1a70*/  USEL UR25, UR27, 0xa, UP0 ;  /* 0x0000000a1b197887 */ /* 0x000fc40008000000 */
[----:B------:R-:W-:Y:S02]  /*1a80*/  USEL UR38, UR26, 0x2, UP1 ;  /* 0x000000021a267887 */ /* 0x000fe40008800000 */
[----:B------:R-:W-:Y:S02]  /*1a90*/  UIADD3 UR31, UPT, UPT, UR25, -0x1, URZ ;  /* 0xffffffff191f7890 */ /* 0x000fe4000fffe0ff */
[----:B------:R-:W-:Y:S02]  /*1aa0*/  @UP2 UIADD3 UR31, UPT, UPT, UR25, URZ, URZ ;  /* 0x000000ff191f2290 */ /* 0x000fe4000fffe0ff */
[----:B------:R-:W-:Y:S02]  /*1ab0*/  ULEA UR43, UR43, UR5, 0x4 ;  /* 0x000000052b2b7291 */ /* 0x000fe4000f8e20ff */
[----:B------:R-:W-:Y:S02]  /*1ac0*/  UIADD3 UR30, UPT, UPT, UR31, 0x1, URZ ;  /* 0x000000011f1e7890 */ /* 0x000fe4000fffe0ff */
[----:B------:R-:W-:-:S02]  /*1ad0*/  ULEA UR42, UR42, UR4, 0x6 ;  /* 0x000000042a2a7291 */ /* 0x000fc4000f8e30ff */
[----:B------:R-:W-:Y:S02]  /*1ae0*/  UIADD3 UR44, UPT, UPT, UR27, -UR25, URZ ;  /* 0x800000191b2c7290 */ /* 0x000fe4000fffe0ff */
[----:B------:R-:W-:Y:S01]  /*1af0*/  UIADD3 UR31, UPT, UPT, -UR31, URZ, URZ ;  /* 0x000000ff1f1f7290 */ /* 0x000fe2000fffe1ff */
[----:B--234-:R-:W-:-:S11]  /*1b00*/  UMOV UR41, URZ ;  /* 0x000000ff00297c82 */ /* 0x01cfd60008000000 */
.L_x_43:
[----:B------:R-:W-:Y:S01]  /*1b10*/  UISETP.NE.AND UP0, UPT, UR54, URZ, UPT ;  /* 0x000000ff3600728c */ /* 0x000fe2000bf05270 */
[----:B------:R-:W2:Y:S08]  /*1b20*/  S2UR UR54, SR_CgaCtaId ;  /* 0x00000000003679c3 */ /* 0x000eb00000008800 */
[----:B------:R-:W-:Y:S05]  /*1b30*/  BRA.U UP0, `(.L_x_24) ;  /* 0x0000000100347547 */ /* 0x000fea000b800000 */
[----:B------:R-:W3:Y:S01]  /*1b40*/  S2R R0, SR_CgaCtaId ;  /* 0x0000000000007919 */ /* 0x000ee20000008800 */
[----:B------:R-:W-:-:S04]  /*1b50*/  MOV R2, 0x400 ;  /* 0x0000040000027802 */ /* 0x000fc80000000f00 */
[----:B---3--:R-:W-:Y:S02]  /*1b60*/  LEA R0, R0, R2, 0x18 ;  /* 0x0000000200007211 */ /* 0x008fe400078ec0ff */
[----:B------:R-:W-:-:S03]  /*1b70*/  SHF.L.U32 R2, R8, 0x1f, RZ ;  /* 0x0000001f08027819 */ /* 0x000fc600000006ff */
[----:B------:R-:W-:-:S04]  /*1b80*/  IMAD R0, R9, 0x8, R0 ;  /* 0x0000000809007824 */ /* 0x000fc800078e0200 */
[----:B------:R-:W3:Y:S02]  /*1b90*/  SYNCS.PHASECHK.TRANS64.TRYWAIT P0, [R0+URZ+0x130], R2 ;  /* 0x00013002000075a7 */ /* 0x000ee400080011ff */
[----:B---3--:R-:W-:Y:S05]  /*1ba0*/  @!P0 BRA `(.L_x_25) ;  /* 0x0000005c00c48947 */ /* 0x008fea0003800000 */
.L_x_120:
[----:B------:R-:W-:Y:S01]  /*1bb0*/  VIADD R9, R9, 0x1 ;  /* 0x0000000109097836 */ /* 0x000fe20000000000 */
[----:B------:R3:W-:Y:S04]  /*1bc0*/  SYNCS.ARRIVE.TRANS64.A1T0 RZ, [R0+URZ+0x120], RZ ;  /* 0x000120ff00ff79a7 */ /* 0x0007e800081000ff */
[----:B------:R-:W-:-:S04]  /*1bd0*/  ISETP.NE.AND P0, PT, R9, 0x2, PT ;  /* 0x000000020900780c */ /* 0x000fc80003f05270 */
[----:B------:R-:W-:Y:S02]  /*1be0*/  SEL R9, R9, RZ, P0 ;  /* 0x000000ff09097207 */ /* 0x000fe40000000000 */
[----:B---3--:R-:W-:-:S04]  /*1bf0*/  SEL R0, RZ, 0x1, P0 ;  /* 0x00000001ff007807 */ /* 0x008fc80000000000 */
[----:B------:R-:W-:-:S07]  /*1c00*/  LOP3.LUT R8, R8, R0, RZ, 0x3c, !PT ;  /* 0x0000000008087212 */ /* 0x000fce00078e3cff */
.L_x_24:
[----:B------:R-:W-:Y:S01]  /*1c10*/  UMOV UR26, 0x400 ;  /* 0x00000400001a7882 */ /* 0x000fe20000000000 */
[----:B------:R-:W-:Y:S01]  /*1c20*/  UISETP.GE.U32.AND UP0, UPT, UR24, 0xff, UPT ;  /* 0x000000ff1800788c */ /* 0x000fe2000bf06070 */
[----:B------:R-:W-:Y:S01]  /*1c30*/  SHF.L.U32 R0, R12, 0x1f, RZ ;  /* 0x0000001f0c007819 */ /* 0x000fe200000006ff */
[----:B--2---:R-:W-:Y:S02]  /*1c40*/  ULEA UR26, UR54, UR26, 0x18 ;  /* 0x0000001a361a7291 */ /* 0x004fe4000f8ec0ff */
[----:B------:R-:W-:Y:S02]  /*1c50*/  ULEA.HI UR35, UR50, UR50, URZ, 0x1 ;  /* 0x0000003232237291 */ /* 0x000fe4000f8f08ff */
[----:B------:R-:W-:Y:S02]  /*1c60*/  ULEA UR4, UR41, UR26, 0x3 ;  /* 0x0000001a29047291 */ /* 0x000fe4000f8e18ff */
[----:B------:R-:W-:Y:S02]  /*1c70*/  USHF.L.U32 UR35, UR35, 0x7, URZ ;  /* 0x0000000723237899 */ /* 0x000fe400080006ff */
[----:B------:R-:W-:-:S02]  /*1c80*/  ULEA UR11, UR51, UR43, 0x6 ;  /* 0x0000002b330b7291 */ /* 0x000fc4000f8e30ff */
[----:B------:R-:W-:-:S03]  /*1c90*/  ULOP3.LUT UR35, UR35, 0xffffff00, URZ, 0xc0, !UPT ;  /* 0xffffff0023237892 */ /* 0x000fc6000f8ec0ff */
[----:B------:R2:W3:Y:S01]  /*1ca0*/  SYNCS.PHASECHK.TRANS64.TRYWAIT P0, [UR4+0x50], R0 ;  /* 0x00005000ff0075a7 */ /* 0x0004e20008001104 */
[----:B------:R-:W-:Y:S01]  /*1cb0*/  UIADD3 UR35, UPT, UPT, UR42, UR35, URZ ;  /* 0x000000232a237290 */ /* 0x000fe2000fffe0ff */
[----:B------:R-:W-:Y:S01]  /*1cc0*/  UMOV UR4, URZ ;  /* 0x000000ff00047c82 */ /* 0x000fe20008000000 */
[----:B------:R-:W-:Y:S10]  /*1cd0*/  BRA.U !UP0, `(.L_x_26) ;  /* 0x0000000108c87547 */ /* 0x000ff4000b800000 */
[----:B------:R-:W-:Y:S01]  /*1ce0*/  UMOV UR5, UR31 ;  /* 0x0000001f00057c82 */ /* 0x000fe20008000000 */
[----:B------:R-:W-:Y:S01]  /*1cf0*/  UMOV UR20, UR41 ;  /* 0x0000002900147c82 */ /* 0x000fe20008000000 */
[----:B------:R-:W-:-:S05]  /*1d00*/  UMOV UR34, URZ ;  /* 0x000000ff00227c82 */ /* 0x000fca0008000000 */
.L_x_32:
[----:B------:R-:W-:Y:S01]  /*1d10*/  ULEA UR33, UR20, UR26, 0x3 ;  /* 0x0000001a14217291 */ /* 0x000fe2000f8e18ff */
[----:B---3--:R-:W-:Y:S01]  /*1d20*/  @P3 MOV R2, 0xa000 ;  /* 0x0000a00000023802 */ /* 0x008fe20000000f00 */
[----:B-1-34-:R-:W-:Y:S10]  /*1d30*/  @P0 BRA `(.L_x_27) ;  /* 0x00000000000c0947 */ /* 0x01aff40003800000 */
[----:B------:R-:W-:-:S04]  /*1d40*/  SHF.L.U32 R3, R12, 0x1f, RZ ;  /* 0x0000001f0c037819 */ /* 0x000fc800000006ff */
[----:B------:R-:W3:Y:S02]  /*1d50*/  SYNCS.PHASECHK.TRANS64.TRYWAIT P0, [UR33+0x50], R3 ;  /* 0x00005003ff0075a7 */ /* 0x000ee40008001121 */
[----:B---3--:R-:W-:Y:S05]  /*1d60*/  @!P0 BRA `(.L_x_28) ;  /* 0x0000005c00688947 */ /* 0x008fea0003800000 */
.L_x_27:
[----:B------:R3:W-:Y:S01]  /*1d70*/  @P3 SYNCS.ARRIVE.TRANS64 RZ, [UR33], R2 ;  /* 0x00000002ffff39a7 */ /* 0x0007e20008000021 */
[----:B------:R-:W-:Y:S02]  /*1d80*/  ULOP3.LUT UR4, UR38, 0x2, URZ, 0xfc, !UPT ;  /* 0x0000000226047892 */ /* 0x000fe4000f8efcff */
[----:B------:R-:W-:Y:S02]  /*1d90*/  UIADD3 UR5, UPT, UPT, UR5, 0x1, URZ ;  /* 0x0000000105057890 */ /* 0x000fe4000fffe0ff */
[----:B------:R-:W-:Y:S02]  /*1da0*/  UISETP.NE.AND UP0, UPT, UR4, 0x2, UPT ;  /* 0x000000020400788c */ /* 0x000fe4000bf05270 */
[----:B------:R-:W-:-:S07]  /*1db0*/  UISETP.NE.AND UP2, UPT, UR5, 0x1, UPT ;  /* 0x000000010500788c */ /* 0x000fce000bf45270 */
[----:B------:R-:W-:Y:S05]  /*1dc0*/  BRA.U UP0, `(.L_x_29) ;  /* 0x0000000100047547 */ /* 0x000fea000b800000 */
[----:B-1----:R-:W-:Y:S05]  /*1dd0*/  BPT.TRAP 0x1 ;  /* 0x000000040000795c */ /* 0x002fea0000300000 */
.L_x_29:
[----:B------:R-:W-:Y:S04]  /*1de0*/  BSSY.RECONVERGENT B0, `(.L_x_30) ;  /* 0x0000003000007945 */ /* 0x000fe80003800200 */
[----:B------:R-:W-:Y:S05]  /*1df0*/  @!P2 BRA `(.L_x_31) ;  /* 0x000000000004a947 */ /* 0x000fea0003800000 */
[----:B-1----:R-:W-:Y:S05]  /*1e00*/  BPT.TRAP 0x1 ;  /* 0x000000040000795c */ /* 0x002fea0000300000 */
.L_x_31:
[----:B-1----:R-:W-:Y:S05]  /*1e10*/  BSYNC.RECONVERGENT B0 ;  /* 0x0000000000007941 */ /* 0x002fea0003800200 */
.L_x_30:
[----:B------:R-:W-:Y:S02]  /*1e20*/  UIADD3 UR41, UPT, UPT, UR20, 0x1, URZ ;  /* 0x0000000114297890 */ /* 0x000fe4000fffe0ff */
[----:B------:R-:W-:Y:S02]  /*1e30*/  ULEA UR32, UR20, UR21, 0xe ;  /* 0x0000001514207291 */ /* 0x000fe4000f8e70ff */
[----:B------:R-:W-:Y:S02]  /*1e40*/  UISETP.NE.AND UP0, UPT, UR41, 0xa, UPT ;  /* 0x0000000a2900788c */ /* 0x000fe4000bf05270 */
[----:B------:R-:W-:Y:S02]  /*1e50*/  UIADD3 UR46, UP1, UPT, UR28, 0x80, URZ ;  /* 0x000000801c2e7890 */ /* 0x000fe4000ff3e0ff */
[----:B------:R-:W-:Y:S02]  /*1e60*/  USEL UR6, URZ, 0x1, UP0 ;  /* 0x00000001ff067887 */ /* 0x000fe40008000000 */
[----:B------:R-:W-:-:S02]  /*1e70*/  USEL UR41, UR41, URZ, UP0 ;  /* 0x000000ff29297287 */ /* 0x000fc40008000000 */
[----:B------:R-:W-:Y:S02]  /*1e80*/  ULEA UR8, UR20, UR15, 0xc ;  /* 0x0000000f14087291 */ /* 0x000fe4000f8e60ff */
[----:B------:R-:W-:Y:S01]  /*1e90*/  UIADD3 UR18, UP0, UPT, UR28, 0x180, URZ ;  /* 0x000001801c127890 */ /* 0x000fe2000ff1e0ff */
[----:B------:R-:W-:Y:S01]  /*1ea0*/  LOP3.LUT R12, R12, UR6, RZ, 0x3c, !PT ;  /* 0x000000060c0c7c12 */ /* 0x000fe2000f8e3cff */
[----:B------:R-:W-:Y:S02]  /*1eb0*/  ULEA UR4, UR41, UR26, 0x3 ;  /* 0x0000001a29047291 */ /* 0x000fe4000f8e18ff */
[----:B------:R-:W-:Y:S01]  /*1ec0*/  ULOP3.LUT UR33, UR33, 0xfefffff8, URZ, 0xc0, !UPT ;  /* 0xfefffff821217892 */ /* 0x000fe2000f8ec0ff */
[----:B--2---:R-:W-:Y:S01]  /*1ed0*/  SHF.L.U32 R0, R12, 0x1f, RZ ;  /* 0x0000001f0c007819 */ /* 0x004fe200000006ff */
[----:B------:R-:W-:Y:S02]  /*1ee0*/  UIADD3.X UR47, UPT, UPT, URZ, UR29, URZ, UP1, !UPT ;  /* 0x0000001dff2f7290 */ /* 0x000fe40008ffe4ff */
[----:B------:R-:W-:-:S02]  /*1ef0*/  UIADD3 UR32, UPT, UPT, UR26, 0x4400, UR32 ;  /* 0x000044001a207890 */ /* 0x000fc4000fffe020 */
[----:B------:R-:W-:Y:S01]  /*1f00*/  UPRMT UR7, URZ, 0x5410, UR14 ;  /* 0x00005410ff077896 */ /* 0x000fe2000800000e */
[----:B------:R4:W1:Y:S01]  /*1f10*/  SYNCS.PHASECHK.TRANS64.TRYWAIT P0, [UR4+0x50], R0 ;  /* 0x00005000ff0075a7 */ /* 0x0008620008001104 */
[----:B------:R-:W-:Y:S02]  /*1f20*/  UIADD3 UR8, UPT, UPT, UR26, 0x2c400, UR8 ;  /* 0x0002c4001a087890 */ /* 0x000fe4000fffe008 */
[----:B------:R-:W-:Y:S02]  /*1f30*/  UIADD3.X UR19, UPT, UPT, URZ, UR29, URZ, UP0, !UPT ;  /* 0x0000001dff137290 */ /* 0x000fe400087fe4ff */
[----:B------:R-:W-:Y:S01]  /*1f40*/  UPRMT UR6, URZ, 0x5410, UR13 ;  /* 0x00005410ff067896 */ /* 0x000fe2000800000d */
[----:B------:R-:W-:Y:S01]  /*1f50*/  UMOV UR16, 0x0 ;  /* 0x0000000000107882 */ /* 0x000fe20000000000 */
[----:B------:R-:W-:Y:S01]  /*1f60*/  UMOV UR17, 0x10000000 ;  /* 0x1000000000117882 */ /* 0x000fe20000000000 */
[----:B------:R-:W-:Y:S01]  /*1f70*/  UMOV UR10, UR34 ;  /* 0x00000022000a7c82 */ /* 0x000fe20008000000 */
[----:B------:R-:W-:Y:S01]  /*1f80*/  UMOV UR12, UR36 ;  /* 0x00000024000c7c82 */ /* 0x000fe20008000000 */
[----:B------:R-:W-:Y:S01]  /*1f90*/  UMOV UR9, UR33 ;  /* 0x0000002100097c82 */ /* 0x000fe20008000000 */
[----:B------:R2:W-:Y:S01]  /*1fa0*/  UTMALDG.3D.MULTICAST.2CTA [UR32], [UR46], UR7, desc[UR16] ;  /* 0x000010202e0073b4 */ /* 0x0005e20008211807 */
[----:B------:R-:W-:Y:S01]  /*1fb0*/  UMOV UR4, UR30 ;  /* 0x0000001e00047c82 */ /* 0x000fe20008000000 */
[----:B------:R-:W-:Y:S01]  /*1fc0*/  UMOV UR20, UR41 ;  /* 0x0000002900147c82 */ /* 0x000fe20008000000 */
[----:B------:R4:W-:Y:S01]  /*1fd0*/  UTMALDG.3D.MULTICAST.2CTA [UR8], [UR18], UR6, desc[UR16] ;  /* 0x00001008120073b4 */ /* 0x0009e20008211806 */
[----:B--2---:R-:W-:Y:S01]  /*1fe0*/  UIADD3 UR34, UPT, UPT, UR34, 0x80, URZ ;  /* 0x0000008022227890 */ /* 0x004fe2000fffe0ff */
[----:B------:R-:W-:Y:S11]  /*1ff0*/  BRA.U UP2, `(.L_x_32) ;  /* 0xfffffffd02447547 */ /* 0x000ff6000b83ffff */
.L_x_26:
[----:B------:R-:W-:Y:S01]  /*2000*/  ULEA UR5, UR41, UR26, 0x3 ;  /* 0x0000001a29057291 */ /* 0x000fe2000f8e18ff */
[----:B--2-4-:R-:W-:Y:S01]  /*2010*/  SHF.L.U32 R0, R12, 0x1f, RZ ;  /* 0x0000001f0c007819 */ /* 0x014fe200000006ff */
[----:B------:R-:W-:Y:S01]  /*2020*/  @!P1 SYNCS.ARRIVE.TRANS64.A1T0 RZ, [UR26+0xb8], RZ ;  /* 0x0000b8ffffff99a7 */ /* 0x000fe2000810001a */
[----:B------:R-:W-:-:S06]  /*2030*/  UISETP.GT.AND UP0, UPT, UR27, UR25, UPT ;  /* 0x000000191b00728c */ /* 0x000fcc000bf04270 */
[----:B-1-3--:R1:W2:Y:S03]  /*2040*/  SYNCS.PHASECHK.TRANS64.TRYWAIT P0, [UR5+0x50], R0 ;  /* 0x00005000ff0075a7 */ /* 0x00a2a60008001105 */
[----:B------:R-:W-:Y:S05]  /*2050*/  BRA.U !UP0, `(.L_x_33) ;  /* 0x0000000108c87547 */ /* 0x000fea000b800000 */
[----:B------:R-:W-:Y:S01]  /*2060*/  UIADD3 UR6, UPT, UPT, UR44, UR4, URZ ;  /* 0x000000042c067290 */ /* 0x000fe2000fffe0ff */
[----:B------:R-:W-:-:S11]  /*2070*/  UMOV UR34, UR41 ;  /* 0x0000002900227c82 */ /* 0x000fd60008000000 */
.L_x_39:
[----:B------:R-:W-:Y:S01]  /*2080*/  ULEA UR17, UR34, UR26, 0x3 ;  /* 0x0000001a22117291 */ /* 0x000fe2000f8e18ff */
[----:B--2---:R-:W-:Y:S01]  /*2090*/  @P3 MOV R2, 0xa000 ;  /* 0x0000a00000023802 */ /* 0x004fe20000000f00 */
[----:B--2-4-:R-:W-:Y:S10]  /*20a0*/  @P0 BRA `(.L_x_34) ;  /* 0x00000000000c0947 */ /* 0x014ff40003800000 */
[----:B------:R-:W-:-:S04]  /*20b0*/  SHF.L.U32 R3, R12, 0x1f, RZ ;  /* 0x0000001f0c037819 */ /* 0x000fc800000006ff */
[----:B------:R-:W2:Y:S02]  /*20c0*/  SYNCS.PHASECHK.TRANS64.TRYWAIT P0, [UR17+0x50], R3 ;  /* 0x00005003ff0075a7 */ /* 0x000ea40008001111 */
[----:B--2---:R-:W-:Y:S05]  /*20d0*/  @!P0 BRA `(.L_x_35) ;  /* 0x0000005800a48947 */ /* 0x004fea0003800000 */
.L_x_34:
[----:B------:R2:W-:Y:S01]  /*20e0*/  @P3 SYNCS.ARRIVE.TRANS64 RZ, [UR17], R2 ;  /* 0x00000002ffff39a7 */ /* 0x0005e20008000011 */
[----:B------:R-:W-:-:S04]  /*20f0*/  ULOP3.LUT UR5, UR38, 0x2, URZ, 0xfc, !UPT ;  /* 0x0000000226057892 */ /* 0x000fc8000f8efcff */
[----:B------:R-:W-:-:S09]  /*2100*/  UISETP.NE.AND UP0, UPT, UR5, 0x2, UPT ;  /* 0x000000020500788c */ /* 0x000fd2000bf05270 */
[----:B------:R-:W-:Y:S05]  /*2110*/  BRA.U UP0, `(.L_x_36) ;  /* 0x0000000100047547 */ /* 0x000fea000b800000 */
[----:B------:R-:W-:Y:S05]  /*2120*/  BPT.TRAP 0x1 ;  /* 0x000000040000795c */ /* 0x000fea0000300000 */
.L_x_36:
[----:B------:R-:W-:Y:S04]  /*2130*/  BSSY.RECONVERGENT B0, `(.L_x_37) ;  /* 0x0000003000007945 */ /* 0x000fe80003800200 */
[----:B------:R-:W-:Y:S05]  /*2140*/  @!P2 BRA `(.L_x_38) ;  /* 0x000000000004a947 */ /* 0x000fea0003800000 */
[----:B------:R-:W-:Y:S05]  /*2150*/  BPT.TRAP 0x1 ;  /* 0x000000040000795c */ /* 0x000fea0000300000 */
.L_x_38:
[----:B------:R-:W-:Y:S05]  /*2160*/  BSYNC.RECONVERGENT B0 ;  /* 0x0000000000007941 */ /* 0x000fea0003800200 */
.L_x_37:
[----:B------:R-:W-:Y:S02]  /*2170*/  UIADD3 UR41, UPT, UPT, UR34, 0x1, URZ ;  /* 0x0000000122297890 */ /* 0x000fe4000fffe0ff */
[----:B------:R-:W-:Y:S02]  /*2180*/  ULEA UR16, UR34, UR21, 0xe ;  /* 0x0000001522107291 */ /* 0x000fe4000f8e70ff */
[----:B------:R-:W-:Y:S02]  /*2190*/  UISETP.NE.AND UP0, UPT, UR41, 0xa, UPT ;  /* 0x0000000a2900788c */ /* 0x000fe4000bf05270 */
[----:B------:R-:W-:Y:S02]  /*21a0*/  UIADD3 UR50, UP1, UPT, UR28, 0x80, URZ ;  /* 0x000000801c327890 */ /* 0x000fe4000ff3e0ff */
[----:B------:R-:W-:Y:S02]  /*21b0*/  USEL UR7, URZ, 0x1, UP0 ;  /* 0x00000001ff077887 */ /* 0x000fe40008000000 */
[----:B------:R-:W-:-:S02]  /*21c0*/  USEL UR41, UR41, URZ, UP0 ;  /* 0x000000ff29297287 */ /* 0x000fc40008000000 */
[----:B------:R-:W-:Y:S02]  /*21d0*/  ULEA UR8, UR34, UR15, 0xc ;  /* 0x0000000f22087291 */ /* 0x000fe4000f8e60ff */
[----:B------:R-:W-:Y:S01]  /*21e0*/  ULEA UR5, UR41, UR26, 0x3 ;  /* 0x0000001a29057291 */ /* 0x000fe2000f8e18ff */
[----:B------:R-:W-:Y:S01]  /*21f0*/  LOP3.LUT R12, R12, UR7, RZ, 0x3c, !PT ;  /* 0x000000070c0c7c12 */ /* 0x000fe2000f8e3cff */
[----:B------:R-:W-:Y:S02]  /*2200*/  UIADD3 UR46, UP0, UPT, UR28, 0x180, URZ ;  /* 0x000001801c2e7890 */ /* 0x000fe4000ff1e0ff */
[----:B------:R-:W-:Y:S01]  /*2210*/  USHF.L.U32 UR18, UR4, 0x7, URZ ;  /* 0x0000000704127899 */ /* 0x000fe200080006ff */
[----:B-1----:R-:W-:Y:S01]  /*2220*/  SHF.L.U32 R0, R12, 0x1f, RZ ;  /* 0x0000001f0c007819 */ /* 0x002fe200000006ff */
[----:B------:R-:W-:Y:S02]  /*2230*/  ULOP3.LUT UR17, UR17, 0xfefffff8, URZ, 0xc0, !UPT ;  /* 0xfefffff811117892 */ /* 0x000fe4000f8ec0ff */
[----:B------:R-:W-:Y:S01]  /*2240*/  UIADD3 UR16, UPT, UPT, UR26, 0x4400, UR16 ;  /* 0x000044001a107890 */ /* 0x000fe2000fffe010 */
[----:B------:R3:W4:Y:S01]  /*2250*/  SYNCS.PHASECHK.TRANS64.TRYWAIT P0, [UR5+0x50], R0 ;  /* 0x00005000ff0075a7 */ /* 0x0007220008001105 */
[----:B------:R-:W-:-:S02]  /*2260*/  UIADD3.X UR51, UPT, UPT, URZ, UR29, URZ, UP1, !UPT ;  /* 0x0000001dff337290 */ /* 0x000fc40008ffe4ff */
[----:B------:R-:W-:Y:S02]  /*2270*/  UPRMT UR7, URZ, 0x5410, UR14 ;  /* 0x00005410ff077896 */ /* 0x000fe4000800000e */
[----:B------:R-:W-:Y:S02]  /*2280*/  UIADD3 UR8, UPT, UPT, UR26, 0x2c400, UR8 ;  /* 0x0002c4001a087890 */ /* 0x000fe4000fffe008 */
[----:B------:R-:W-:Y:S02]  /*2290*/  UPRMT UR5, URZ, 0x5410, UR13 ;  /* 0x00005410ff057896 */ /* 0x000fe4000800000d */
[----:B------:R-:W-:Y:S01]  /*22a0*/  UIADD3.X UR47, UPT, UPT, URZ, UR29, URZ, UP0, !UPT ;  /* 0x0000001dff2f7290 */ /* 0x000fe200087fe4ff */
[----:B------:R-:W-:Y:S01]  /*22b0*/  UMOV UR32, 0x0 ;  /* 0x0000000000207882 */ /* 0x000fe20000000000 */
[----:B------:R-:W-:Y:S01]  /*22c0*/  UMOV UR33, 0x10000000 ;  /* 0x1000000000217882 */ /* 0x000fe20000000000 */
[----:B------:R-:W-:Y:S01]  /*22d0*/  UMOV UR19, UR35 ;  /* 0x0000002300137c82 */ /* 0x000fe20008000000 */
[----:B------:R-:W-:Y:S01]  /*22e0*/  UMOV UR20, UR36 ;  /* 0x0000002400147c82 */ /* 0x000fe20008000000 */
[----:B------:R-:W-:Y:S01]  /*22f0*/  UMOV UR12, UR36 ;  /* 0x00000024000c7c82 */ /* 0x000fe20008000000 */
[----:B------:R-:W-:Y:S01]  /*2300*/  UMOV UR9, UR17 ;  /* 0x0000001100097c82 */ /* 0x000fe20008000000 */
[----:B------:R-:W-:Y:S01]  /*2310*/  UMOV UR10, UR18 ;  /* 0x00000012000a7c82 */ /* 0x000fe20008000000 */
[----:B------:R3:W-:Y:S01]  /*2320*/  UTMALDG.3D.MULTICAST.2CTA [UR16], [UR50], UR7, desc[UR32] ;  /* 0x00002010320073b4 */ /* 0x0007e20008211807 */
[----:B------:R-:W-:Y:S01]  /*2330*/  UIADD3 UR4, UPT, UPT, UR4, 0x1, URZ ;  /* 0x0000000104047890 */ /* 0x000fe2000fffe0ff */
[----:B------:R-:W-:-:S03]  /*2340*/  UMOV UR34, UR41 ;  /* 0x0000002900227c82 */ /* 0x000fc60008000000 */
[----:B------:R-:W-:Y:S01]  /*2350*/  UISETP.NE.AND UP0, UPT, UR4, UR6, UPT ;  /* 0x000000060400728c */ /* 0x000fe2000bf05270 */
[----:B------:R3:W-:Y:S08]  /*2360*/  UTMALDG.3D.MULTICAST.2CTA [UR8], [UR46], UR5, desc[UR32] ;  /* 0x000020082e0073b4 */ /* 0x0007f00008211805 */
[----:B---3--:R-:W-:Y:S05]  /*2370*/  BRA.U UP0, `(.L_x_39) ;  /* 0xfffffffd00407547 */ /* 0x008fea000b83ffff */
.L_x_33:
[C---:B------:R-:W-:Y:S01]  /*2380*/  LEA R3, R11.reuse, UR26, 0x3 ;  /* 0x0000001a0b037c11 */ /* 0x040fe2000f8e18ff */
[----:B------:R-:W-:Y:S01]  /*2390*/  NOP ;  /* 0x0000000000007918 */ /* 0x000fe20000000000 */
[----:B-1----:R-:W-:Y:S02]  /*23a0*/  SHF.L.U32 R0, R10, 0x1f, RZ ;  /* 0x0000001f0a007819 */ /* 0x002fe400000006ff */
[----:B------:R-:W-:Y:S02]  /*23b0*/  LEA R4, R11, UR26, 0x4 ;  /* 0x0000001a0b047c11 */ /* 0x000fe4000f8e20ff */
[----:B--2-4-:R-:W1:Y:S02]  /*23c0*/  SYNCS.PHASECHK.TRANS64.TRYWAIT P0, [R3+URZ+0xc0], R0 ;  /* 0x0000c000030075a7 */ /* 0x014e6400080011ff */
[----:B-1----:R-:W-:Y:S05]  /*23d0*/  @!P0 BRA `(.L_x_40) ;  /* 0x0000005400fc8947 */ /* 0x002fea0003800000 */
.L_x_123:
[----:B------:R-:W2:Y:S01]  /*23e0*/  LDS.128 R4, [R4+0x150] ;  /* 0x0001500004047984 */ /* 0x000ea20000000c00 */
[----:B------:R-:W-:Y:S01]  /*23f0*/  UISETP.GE.AND UP0, UPT, UR37, 0x1, UPT ;  /* 0x000000012500788c */ /* 0x000fe2000bf06270 */
[----:B------:R-:W-:Y:S01]  /*2400*/  @!PT LDS RZ, [RZ] ;  /* 0x00000000fffff984 */ /* 0x000fe20000000800 */
[----:B------:R-:W-:Y:S01]  /*2410*/  @!PT LDS RZ, [RZ] ;  /* 0x00000000fffff984 */ /* 0x000fe20000000800 */
[----:B------:R-:W-:Y:S01]  /*2420*/  @!PT LDS RZ, [RZ] ;  /* 0x00000000fffff984 */ /* 0x000fe20000000800 */
[----:B------:R-:W-:Y:S01]  /*2430*/  @!PT LDS RZ, [RZ] ;  /* 0x00000000fffff984 */ /* 0x000fe20000000800 */
[----:B------:R3:W-:Y:S06]  /*2440*/  MEMBAR.ALL.CTA ;  /* 0x0000000000007992 */ /* 0x0007ec0000008000 */
[----:B---3--:R-:W3:Y:S01]  /*2450*/  FENCE.VIEW.ASYNC.S ;  /* 0x00000000000073c6 */ /* 0x008ee20000000000 */
[----:B--2---:R-:W-:-:S13]  /*2460*/  LOP3.LUT P0, RZ, R6, 0x1, RZ, 0xc0, !PT ;  /* 0x0000000106ff7812 */ /* 0x004fda000780c0ff */
[----:B---3--:R-:W-:Y:S01]  /*2470*/  VOTEU.ANY UP1, P0 ;  /* 0x0000000000ff7886 */ /* 0x008fe20000020100 */
[----:B------:R-:W-:-:S13]  /*2480*/  PLOP3.LUT P0, PT, PT, PT, UP1, 0x80, 0x8 ;  /* 0x000000000008781c */ /* 0x000fda0003f0f018 */
[----:B-1----:R-:W-:Y:S02]  /*2490*/  @P0 LOP3.LUT R0, R5, 0xffff, RZ, 0xc0, !PT ;  /* 0x0000ffff05000812 */ /* 0x002fe400078ec0ff */
[----:B------:R-:W-:Y:S02]  /*24a0*/  @P0 MOV R2, R4 ;  /* 0x0000000400020202 */ /* 0x000fe40000000f00 */
[----:B------:R-:W-:Y:S01]  /*24b0*/  @P0 R2UR UR5, R0 ;  /* 0x00000000000502ca */ /* 0x000fe200000e0000 */
[----:B------:R-:W-:Y:S01]  /*24c0*/  VIADD R0, R3, 0xd0 ;  /* 0x000000d003007836 */ /* 0x000fe20000000000 */
[----:B------:R-:W-:Y:S02]  /*24d0*/  @P0 SHF.R.U32.HI R4, RZ, 0x10, R5 ;  /* 0x00000010ff040819 */ /* 0x000fe40000011605 */
[----:B------:R-:W-:Y:S02]  /*24e0*/  @P0 R2UR UR6, R2 ;  /* 0x00000000020602ca */ /* 0x000fe400000e0000 */
[----:B------:R-:W-:-:S02]  /*24f0*/  PRMT R0, RZ, 0x654, R0 ;  /* 0x00000654ff007816 */ /* 0x000fc40000000000 */
[----:B------:R-:W-:Y:S02]  /*2500*/  @P0 R2UR UR4, R4 ;  /* 0x00000000040402ca */ /* 0x000fe400000e0000 */
[----:B------:R1:W-:Y:S03]  /*2510*/  SYNCS.ARRIVE.TRANS64.RED.A1T0 RZ, [R0+URZ], RZ ;  /* 0x000000ff00ff79a7 */ /* 0x0003e600081004ff */
[----:B------:R-:W-:-:S04]  /*2520*/  @UP1 UMOV UR39, UR5 ;  /* 0x0000000500271c82 */ /* 0x000fc80008000000 */
[----:B------:R-:W-:-:S04]  /*2530*/  @UP1 UMOV UR40, UR6 ;  /* 0x0000000600281c82 */ /* 0x000fc80008000000 */
[----:B------:R-:W-:Y:S01]  /*2540*/  @UP1 UMOV UR36, UR4 ;  /* 0x0000000400241c82 */ /* 0x000fe20008000000 */
[----:B------:R-:W-:Y:S05]  /*2550*/  BRA.U !UP0, `(.L_x_41) ;  /* 0x0000000108b87547 */ /* 0x000fea000b800000 */
[----:B------:R-:W2:Y:S01]  /*2560*/  LDCU.128 UR4, c[0x0][0xb10] ;  /* 0x00016200ff0477ac */ /* 0x000ea20008000c00 */
[----:B------:R-:W3:Y:S01]  /*2570*/  LDCU UR10, c[0x0][0xb20] ;  /* 0x00016400ff0a77ac */ /* 0x000ee20008000800 */
[----:B------:R-:W4:Y:S01]  /*2580*/  LDCU UR11, c[0x0][0xb0c] ;  /* 0x00016180ff0b77ac */ /* 0x000f220008000800 */
[----:B------:R-:W1:Y:S01]  /*2590*/  LDCU.64 UR8, c[0x0][0xb28] ;  /* 0x00016500ff0877ac */ /* 0x000e620008000a00 */
[----:B------:R-:W-:Y:S02]  /*25a0*/  UISETP.NE.AND UP3, UPT, UR37, 0x1, UPT ;  /* 0x000000012500788c */ /* 0x000fe4000bf65270 */
[----:B--2---:R-:W-:Y:S02]  /*25b0*/  UIMAD.WIDE.U32 UR32, UR22, UR7, URZ ;  /* 0x00000007162072a5 */ /* 0x004fe4000f8e00ff */
[----:B------:R-:W-:Y:S02]  /*25c0*/  UIMAD.WIDE.U32 UR16, UR39, UR7, URZ ;  /* 0x00000007271072a5 */ /* 0x000fe4000f8e00ff */
[----:B------:R-:W-:-:S02]  /*25d0*/  UIMAD.WIDE.U32 UR18, UR23, UR4, URZ ;  /* 0x00000004171272a5 */ /* 0x000fc4000f8e00ff */
[----:B------:R-:W-:Y:S01]  /*25e0*/  UISETP.NE.AND UP0, UPT, UR6, 0x1, UPT ;  /* 0x000000010600788c */ /* 0x000fe2000bf05270 */
[----:B------:R-:W-:Y:S01]  /*25f0*/  UMOV UR7, UR33 ;  /* 0x0000002100077c82 */ /* 0x000fe20008000000 */
[----:B----4-:R-:W-:Y:S02]  /*2600*/  UISETP.NE.AND UP2, UPT, UR11, 0x1, UPT ;  /* 0x000000010b00788c */ /* 0x010fe4000bf45270 */
[----:B---3--:R-:W-:Y:S02]  /*2610*/  USHF.R.U32.HI UR7, URZ, UR10, UR7 ;  /* 0x0000000aff077299 */ /* 0x008fe40008011607 */
[----:B------:R-:W-:Y:S02]  /*2620*/  USHF.R.U32.HI UR12, URZ, UR5, UR19 ;  /* 0x00000005ff0c7299 */ /* 0x000fe40008011613 */
[----:B------:R-:W-:Y:S02]  /*2630*/  USEL UR7, UR22, UR7, !UP0 ;  /* 0x0000000716077287 */ /* 0x000fe4000c000000 */
[----:B------:R-:W-:-:S02]  /*2640*/  USEL UR12, UR23, UR12, !UP2 ;  /* 0x0000000c170c7287 */ /* 0x000fc4000d000000 */
[----:B-1----:R-:W-:Y:S02]  /*2650*/  UIMAD.WIDE.U32 UR32, UR7, UR8, URZ ;  /* 0x00000008072072a5 */ /* 0x002fe4000f8e00ff */
        /* <DEDUP_REMOVED lines=30> */
.L_x_41:
[----:B------:R-:W2:Y:S02]  /*2840*/  LDCU UR4, c[0x0][0xb30] ;  /* 0x00016600ff0477ac */ /* 0x000ea40008000800 */
[----:B--2---:R-:W-:-:S09]  /*2850*/  UISETP.NE.AND UP0, UPT, UR4, 0x1, UPT ;  /* 0x000000010400788c */ /* 0x004fd2000bf05270 */
        /* <DEDUP_REMOVED lines=13> */
[----:B------:R-:W-:Y:S02]  /*2930*/  UIADD3 UR4, UPT, UPT, UR5, -UR8, URZ ;  /* 0x8000000805047290 */ /* 0x000fe4000fffe0ff */
[----:B------:R-:W-:Y:S02]  /*2940*/  UIADD3 UR5, UPT, UPT, -UR5, UR8, URZ ;  /* 0x0000000805057290 */ /* 0x000fe4000fffe1ff */
[----:B------:R-:W-:Y:S02]  /*2950*/  UIMAD UR39, UR4, UR6, UR39 ;  /* 0x00000006042772a4 */ /* 0x000fe4000f8e0227 */
[----:B------:R-:W-:-:S12]  /*2960*/  UIMAD UR40, UR5, UR9, UR40 ;  /* 0x00000009052872a4 */ /* 0x000fd8000f8e0228 */
.L_x_42:
[----:B------:R-:W-:Y:S01]  /*2970*/  VIADD R11, R11, 0x1 ;  /* 0x000000010b0b7836 */ /* 0x000fe20000000000 */
[----:B------:R-:W-:Y:S01]  /*2980*/  PLOP3.LUT P1, PT, PT, PT, PT, 0x80, 0x8 ;  /* 0x000000000008781c */ /* 0x000fe20003f2f070 */
[----:B------:R-:W-:Y:S02]  /*2990*/  UIADD3 UR50, UPT, UPT, UR40, UR49, URZ ;  /* 0x0000003128327290 */ /* 0x000fe4000fffe0ff */
[----:B------:R-:W-:Y:S01]  /*29a0*/  UIADD3 UR51, UPT, UPT, UR39, UR48, URZ ;  /* 0x0000003027337290 */ /* 0x000fe2000fffe0ff */
[----:B------:R-:W-:-:S04]  /*29b0*/  ISETP.NE.AND P0, PT, R11, 0x2, PT ;  /* 0x000000020b00780c */ /* 0x000fc80003f05270 */
[----:B-1----:R-:W-:Y:S02]  /*29c0*/  SEL R0, RZ, 0x1, P0 ;  /* 0x00000001ff007807 */ /* 0x002fe40000000000 */
[----:B------:R-:W-:Y:S02]  /*29d0*/  SEL R11, R11, RZ, P0 ;  /* 0x000000ff0b0b7207 */ /* 0x000fe40000000000 */
[----:B------:R-:W-:Y:S01]  /*29e0*/  LOP3.LUT R10, R10, R0, RZ, 0x3c, !PT ;  /* 0x000000000a0a7212 */ /* 0x000fe200078e3cff */
[----:B------:R-:W-:Y:S06]  /*29f0*/  BRA.U UP1, `(.L_x_43) ;  /* 0xfffffff101447547 */ /* 0x000fec000b83ffff */
[----:B------:R-:W-:Y:S01]  /*2a00*/  UIADD3 UR26, UPT, UPT, UR26, 0x50, URZ ;  /* 0x000000501a1a7890 */ /* 0x000fe2000fffe0ff */
[----:B------:R-:W-:-:S03]  /*2a10*/  SHF.L.U32 R2, R12, 0x1f, RZ ;  /* 0x0000001f0c027819 */ /* 0x000fc600000006ff */
[----:B------:R-:W-:-:S09]  /*2a20*/  ULEA UR4, UR41, UR26, 0x3 ;  /* 0x0000001a29047291 */ /* 0x000fd2000f8e18ff */
[----:B------:R-:W1:Y:S02]  /*2a30*/  SYNCS.PHASECHK.TRANS64.TRYWAIT P0, [UR4], R2 ;  /* 0x00000002ff0075a7 */ /* 0x000e640008001104 */
[----:B-1----:R-:W-:Y:S05]  /*2a40*/  @!P0 BRA `(.L_x_44) ;  /* 0x0000005000748947 */ /* 0x002fea0003800000 */
.L_x_125:
[----:B------:R-:W-:-:S04]  /*2a50*/  UIADD3 UR5, UPT, UPT, UR41, 0x1, URZ ;  /* 0x0000000129057890 */ /* 0x000fc8000fffe0ff */
[----:B------:R-:W-:-:S04]  /*2a60*/  UISETP.NE.AND UP0, UPT, UR5, 0xa, UPT ;  /* 0x0000000a0500788c */ /* 0x000fc8000bf05270 */
[----:B------:R-:W-:Y:S02]  /*2a70*/  USEL UR6, URZ, 0x1, UP0 ;  /* 0x00000001ff067887 */ /* 0x000fe40008000000 */
[----:B------:R-:W-:-:S04]  /*2a80*/  USEL UR5, UR5, URZ, UP0 ;  /* 0x000000ff05057287 */ /* 0x000fc80008000000 */
[----:B------:R-:W-:Y:S01]  /*2a90*/  ULEA UR4, UR5, UR26, 0x3 ;  /* 0x0000001a05047291 */ /* 0x000fe2000f8e18ff */
[----:B-1----:R-:W-:-:S04]  /*2aa0*/  LOP3.LUT R2, R12, UR6, RZ, 0x3c, !PT ;  /* 0x000000060c027c12 */ /* 0x002fc8000f8e3cff */
[----:B------:R-:W-:-:S04]  /*2ab0*/  SHF.L.U32 R3, R2, 0x1f, RZ ;  /* 0x0000001f02037819 */ /* 0x000fc800000006ff */
[----:B------:R-:W1:Y:S02]  /*2ac0*/  SYNCS.PHASECHK.TRANS64.TRYWAIT P0, [UR4], R3 ;  /* 0x00000003ff0075a7 */ /* 0x000e640008001104 */
[----:B-1----:R-:W-:Y:S05]  /*2ad0*/  @!P0 BRA `(.L_x_45) ;  /* 0x0000005000688947 */ /* 0x002fea0003800000 */
.L_x_127:
[----:B------:R-:W-:-:S04]  /*2ae0*/  UIADD3 UR5, UPT, UPT, UR5, 0x1, URZ ;  /* 0x0000000105057890 */ /* 0x000fc8000fffe0ff */
[----:B------:R-:W-:-:S04]  /*2af0*/  UISETP.NE.AND UP0, UPT, UR5, 0xa, UPT ;  /* 0x0000000a0500788c */ /* 0x000fc8000bf05270 */
[----:B------:R-:W-:Y:S02]  /*2b00*/  USEL UR6, URZ, 0x1, UP0 ;  /* 0x00000001ff067887 */ /* 0x000fe40008000000 */
[----:B------:R-:W-:-:S04]  /*2b10*/  USEL UR5, UR5, URZ, UP0 ;  /* 0x000000ff05057287 */ /* 0x000fc80008000000 */
[----:B------:R-:W-:Y:S01]  /*2b20*/  ULEA UR4, UR5, UR26, 0x3 ;  /* 0x0000001a05047291 */ /* 0x000fe2000f8e18ff */
[----:B------:R-:W-:-:S04]  /*2b30*/  LOP3.LUT R2, R2, UR6, RZ, 0x3c, !PT ;  /* 0x0000000602027c12 */ /* 0x000fc8000f8e3cff */
[----:B-1----:R-:W-:-:S04]  /*2b40*/  SHF.L.U32 R3, R2, 0x1f, RZ ;  /* 0x0000001f02037819 */ /* 0x002fc800000006ff */
[----:B------:R-:W1:Y:S02]  /*2b50*/  SYNCS.PHASECHK.TRANS64.TRYWAIT P0, [UR4], R3 ;  /* 0x00000003ff0075a7 */ /* 0x000e640008001104 */
[----:B-1----:R-:W-:Y:S05]  /*2b60*/  @!P0 BRA `(.L_x_46) ;  /* 0x00000050005c8947 */ /* 0x002fea0003800000 */
.L_x_129:
        /* <DEDUP_REMOVED lines=9> */
.L_x_131:
        /* <DEDUP_REMOVED lines=9> */
.L_x_133:
        /* <DEDUP_REMOVED lines=9> */
.L_x_135:
        /* <DEDUP_REMOVED lines=9> */
.L_x_137:
        /* <DEDUP_REMOVED lines=9> */
.L_x_139:
        /* <DEDUP_REMOVED lines=9> */
.L_x_141:
[----:B------:R-:W-:-:S04]  /*2ed0*/  UIADD3 UR5, UPT, UPT, UR5, 0x1, URZ ;  /* 0x0000000105057890 */ /* 0x000fc8000fffe0ff */
[----:B------:R-:W-:-:S04]  /*2ee0*/  UISETP.NE.AND UP0, UPT, UR5, 0xa, UPT ;  /* 0x0000000a0500788c */ /* 0x000fc8000bf05270 */
[----:B------:R-:W-:Y:S02]  /*2ef0*/  USEL UR4, URZ, 0x1, UP0 ;  /* 0x00000001ff047887 */ /* 0x000fe40008000000 */
[----:B------:R-:W-:-:S04]  /*2f00*/  USEL UR5, UR5, URZ, UP0 ;  /* 0x000000ff05057287 */ /* 0x000fc80008000000 */
[----:B------:R-:W-:Y:S01]  /*2f10*/  ULEA UR5, UR5, UR26, 0x3 ;  /* 0x0000001a05057291 */ /* 0x000fe2000f8e18ff */
[----:B------:R-:W-:-:S04]  /*2f20*/  LOP3.LUT R2, R2, UR4, RZ, 0x3c, !PT ;  /* 0x0000000402027c12 */ /* 0x000fc8000f8e3cff */
[----:B------:R-:W-:Y:S01]  /*2f30*/  SHF.L.U32 R2, R2, 0x1f, RZ ;  /* 0x0000001f02027819 */ /* 0x000fe200000006ff */
[----:B-1----:R-:W-:-:S07]  /*2f40*/  IMAD.U32 R0, RZ, RZ, UR5 ;  /* 0x00000005ff007e24 */ /* 0x002fce000f8e00ff */
.L_x_53:
[----:B-1----:R1:W2:Y:S02]  /*2f50*/  SYNCS.PHASECHK.TRANS64.TRYWAIT P0, [R0+URZ], R2 ;  /* 0x00000002000075a7 */ /* 0x0022a400080011ff */
[----:B--2---:R-:W-:Y:S05]  /*2f60*/  @!P0 NANOSLEEP.SYNCS 0x989680 ;  /* 0x009896800000895d */ /* 0x004fea0003900000 */
[----:B------:R-:W2:Y:S02]  /*2f70*/  @!P0 SYNCS.PHASECHK.TRANS64 P0, [R0+URZ], R2 ;  /* 0x00000002000085a7 */ /* 0x000ea400080010ff */
[----:B--2---:R-:W-:Y:S05]  /*2f80*/  @P0 EXIT ;  /* 0x000000000000094d */ /* 0x004fea0003800000 */
[----:B------:R-:W-:Y:S05]  /*2f90*/  BRA `(.L_x_53) ;  /* 0xfffffffc00ec7947 */ /* 0x000fea000383ffff */
.L_x_23:
[----:B------:R-:W-:-:S04]  /*2fa0*/  UISETP.NE.AND UP0, UPT, UR54, URZ, UPT ;  /* 0x000000ff3600728c */ /* 0x000fc8000bf05270 */
[----:B------:R-:W-:-:S09]  /*2fb0*/  UISETP.NE.OR UP0, UPT, UR11, 0x1, UP0 ;  /* 0x000000010b00788c */ /* 0x000fd20008705670 */
[----:B------:R-:W-:Y:S05]  /*2fc0*/  BRA.U UP0, `(.L_x_54) ;  /* 0x0000000500487547 */ /* 0x000fea000b800000 */
[----:B------:R-:W-:Y:S01]  /*2fd0*/  ISETP.GE.U32.AND P2, PT, R0, 0x8, PT ;  /* 0x000000080000780c */ /* 0x000fe20003f46070 */
[----:B------:R-:W-:Y:S01]  /*2fe0*/  IMAD.MOV.U32 R12, RZ, RZ, 0x1 ;  /* 0x00000001ff0c7424 */ /* 0x000fe200078e00ff */
[----:B------:R-:W-:Y:S02]  /*2ff0*/  CS2R R10, SRZ ;  /* 0x00000000000a7805 */ /* 0x000fe4000001ff00 */
[----:B------:R-:W-:Y:S01]  /*3000*/  CS2R R8, SRZ ;  /* 0x0000000000087805 */ /* 0x000fe2000001ff00 */
[----:B------:R-:W-:Y:S01]  /*3010*/  UMOV UR4, 0x400 ;  /* 0x0000040000047882 */ /* 0x000fe20000000000 */
[----:B------:R-:W-:Y:S01]  /*3020*/  UMOV UR6, URZ ;  /* 0x000000ff00067c82 */ /* 0x000fe20008000000 */
[----:B------:R-:W-:-:S12]  /*3030*/  ULEA UR54, UR54, UR4, 0x18 ;  /* 0x0000000436367291 */ /* 0x000fd8000f8ec0ff */
.L_x_58:
[----:B------:R-:W-:Y:S02]  /*3040*/  LEA R2, R8, UR54, 0x3 ;  /* 0x0000003608027c11 */ /* 0x000fe4000f8e18ff */
[----:B------:R-:W-:-:S03]  /*3050*/  SHF.L.U32 R4, R9, 0x1f, RZ ;  /* 0x0000001f09047819 */ /* 0x000fc600000006ff */
[----:B------:R-:W-:Y:S01]  /*3060*/  VIADD R5, R2, 0x130 ;  /* 0x0000013002057836 */ /* 0x000fe20000000000 */
[----:B------:R-:W2:Y:S02]  /*3070*/  SYNCS.PHASECHK.TRANS64.TRYWAIT P0, [R2+URZ+0x120], R4 ;  /* 0x00012004020075a7 */ /* 0x000ea400080011ff */
[----:B--2---:R-:W-:Y:S05]  /*3080*/  @!P0 BRA `(.L_x_55) ;  /* 0x0000004c00bc8947 */ /* 0x004fea0003800000 */
.L_x_142:
[----:B------:R-:W-:Y:S01]  /*3090*/  ULEA UR5, UR6, UR54, 0x3 ;  /* 0x0000003606057291 */ /* 0x000fe2000f8e18ff */
[----:B--2---:R-:W-:Y:S01]  /*30a0*/  PRMT R2, RZ, 0x654, R5 ;  /* 0x00000654ff027816 */ /* 0x004fe20000000005 */
[----:B------:R-:W-:Y:S01]  /*30b0*/  @!P2 IMAD.MOV.U32 R4, RZ, RZ, 0x10 ;  /* 0x00000010ff04a424 */ /* 0x000fe200078e00ff */
[----:B------:R-:W-:Y:S01]  /*30c0*/  SHF.L.U32 R5, R12, 0x1f, RZ ;  /* 0x0000001f0c057819 */ /* 0x000fe200000006ff */
[----:B------:R-:W-:Y:S01]  /*30d0*/  UIADD3 UR4, UPT, UPT, UR5, 0xc0, URZ ;  /* 0x000000c005047890 */ /* 0x000fe2000fffe0ff */
[----:B------:R2:W-:Y:S05]  /*30e0*/  SYNCS.ARRIVE.TRANS64.RED.A1T0 RZ, [R2+URZ], RZ ;  /* 0x000000ff02ff79a7 */ /* 0x0005ea00081004ff */
[----:B------:R-:W-:Y:S01]  /*30f0*/  IMAD.U32 R6, RZ, RZ, UR4 ;  /* 0x00000004ff067e24 */ /* 0x000fe2000f8e00ff */
[----:B------:R-:W3:Y:S04]  /*3100*/  SYNCS.PHASECHK.TRANS64.TRYWAIT P0, [UR5+0xd0], R5 ;  /* 0x0000d005ff0075a7 */ /* 0x000ee80008001105 */
[----:B------:R-:W-:Y:S01]  /*3110*/  PRMT R6, R0, 0x654, R6 ;  /* 0x0000065400067816 */ /* 0x000fe20000000006 */
[----:B--23--:R-:W-:Y:S06]  /*3120*/  @!P0 BRA `(.L_x_56) ;  /* 0x0000004c00a88947 */ /* 0x00cfec0003800000 */
.L_x_144:
[----:B------:R-:W-:Y:S01]  /*3130*/  ULEA UR4, UR6, UR54, 0x4 ;  /* 0x0000003606047291 */ /* 0x000fe2000f8e20ff */
[----:B------:R-:W-:Y:S01]  /*3140*/  SEL R3, R6, R3, !P2 ;  /* 0x0000000306037207 */ /* 0x000fe20005000000 */
[----:B------:R-:W-:Y:S01]  /*3150*/  UIADD3 UR5, UPT, UPT, UR5, 0xc0, URZ ;  /* 0x000000c005057890 */ /* 0x000fe2000fffe0ff */
[----:B--2---:R-:W-:Y:S01]  /*3160*/  LEA R2, R11, UR54, 0x3 ;  /* 0x000000360b027c11 */ /* 0x004fe2000f8e18ff */
[----:B------:R-:W-:Y:S01]  /*3170*/  UIADD3 UR4, UPT, UPT, UR4, 0x150, URZ ;  /* 0x0000015004047890 */ /* 0x000fe2000fffe0ff */
[----:B------:R2:W-:Y:S01]  /*3180*/  @!P2 SYNCS.ARRIVE.TRANS64.RED RZ, [R3+URZ], R4 ;  /* 0x0000000403ffa9a7 */ /* 0x0005e200080004ff */
[----:B------:R-:W-:Y:S01]  /*3190*/  UIADD3 UR6, UPT, UPT, UR6, 0x1, URZ ;  /* 0x0000000106067890 */ /* 0x000fe2000fffe0ff */
[----:B------:R-:W-:-:S03]  /*31a0*/  VIADD R8, R8, 0x1 ;  /* 0x0000000108087836 */ /* 0x000fc60000000000 */
[----:B------:R-:W-:Y:S02]  /*31b0*/  UISETP.NE.AND UP0, UPT, UR6, 0x2, UPT ;  /* 0x000000020600788c */ /* 0x000fe4000bf05270 */
[----:B------:R-:W-:Y:S01]  /*31c0*/  ISETP.NE.AND P0, PT, R8, 0x2, PT ;  /* 0x000000020800780c */ /* 0x000fe20003f05270 */
[----:B------:R-:W-:Y:S06]  /*31d0*/  UGETNEXTWORKID.BROADCAST [UR4], [UR5] ;  /* 0x00000000040073ca */ /* 0x000fec0008000100 */
[----:B------:R-:W-:Y:S02]  /*31e0*/  USEL UR4, URZ, 0x1, UP0 ;  /* 0x00000001ff047887 */ /* 0x000fe40008000000 */
[----:B------:R-:W-:-:S04]  /*31f0*/  USEL UR6, UR6, URZ, UP0 ;  /* 0x000000ff06067287 */ /* 0x000fc80008000000 */
[----:B------:R-:W-:Y:S02]  /*3200*/  LOP3.LUT R12, R12, UR4, RZ, 0x3c, !PT ;  /* 0x000000040c0c7c12 */ /* 0x000fe4000f8e3cff */
[----:B--2---:R-:W-:-:S04]  /*3210*/  SHF.L.U32 R4, R10, 0x1f, RZ ;  /* 0x0000001f0a047819 */ /* 0x004fc800000006ff */
[----:B------:R-:W2:Y:S02]  /*3220*/  SYNCS.PHASECHK.TRANS64.TRYWAIT P1, [R2+URZ+0xc0], R4 ;  /* 0x0000c004020075a7 */ /* 0x000ea400080211ff */
[----:B--2---:R-:W-:Y:S05]  /*3230*/  @!P1 BRA `(.L_x_57) ;  /* 0x0000004c007c9947 */ /* 0x004fea0003800000 */
.L_x_145:
[C---:B--2---:R-:W-:Y:S01]  /*3240*/  LEA R4, R11.reuse, UR54, 0x4 ;  /* 0x000000360b047c11 */ /* 0x044fe2000f8e20ff */
[----:B------:R-:W-:Y:S01]  /*3250*/  VIADD R2, R2, 0xd0 ;  /* 0x000000d002027836 */ /* 0x000fe20000000000 */
[----:B------:R-:W-:Y:S01]  /*3260*/  SEL R8, R8, RZ, P0 ;  /* 0x000000ff08087207 */ /* 0x000fe20000000000 */
[----:B------:R-:W-:-:S03]  /*3270*/  VIADD R11, R11, 0x1 ;  /* 0x000000010b0b7836 */ /* 0x000fc60000000000 */
[----:B------:R-:W2:Y:S01]  /*3280*/  LDS.128 R4, [R4+0x150] ;  /* 0x0001500004047984 */ /* 0x000ea20000000c00 */
[----:B------:R-:W-:Y:S02]  /*3290*/  PRMT R2, RZ, 0x654, R2 ;  /* 0x00000654ff027816 */ /* 0x000fe40000000002 */
[C---:B------:R-:W-:Y:S01]  /*32a0*/  ISETP.NE.AND P1, PT, R11.reuse, 0x2, PT ;  /* 0x000000020b00780c */ /* 0x040fe20003f25270 */
[----:B------:R-:W-:Y:S01]  /*32b0*/  @!PT LDS RZ, [RZ] ;  /* 0x00000000fffff984 */ /* 0x000fe20000000800 */
[----:B------:R-:W-:Y:S01]  /*32c0*/  @!PT LDS RZ, [RZ] ;  /* 0x00000000fffff984 */ /* 0x000fe20000000800 */
[----:B------:R-:W-:Y:S01]  /*32d0*/  @!PT LDS RZ, [RZ] ;  /* 0x00000000fffff984 */ /* 0x000fe20000000800 */
[----:B------:R-:W-:Y:S01]  /*32e0*/  @!PT LDS RZ, [RZ] ;  /* 0x00000000fffff984 */ /* 0x000fe20000000800 */
[----:B------:R3:W-:Y:S06]  /*32f0*/  MEMBAR.ALL.CTA ;  /* 0x0000000000007992 */ /* 0x0007ec0000008000 */
[----:B---3--:R-:W3:Y:S01]  /*3300*/  FENCE.VIEW.ASYNC.S ;  /* 0x00000000000073c6 */ /* 0x008ee20000000000 */
[----:B------:R-:W-:Y:S01]  /*3310*/  SEL R11, R11, RZ, P1 ;  /* 0x000000ff0b0b7207 */ /* 0x000fe20000800000 */
[----:B---3--:R3:W-:Y:S01]  /*3320*/  SYNCS.ARRIVE.TRANS64.RED.A1T0 RZ, [R2+URZ], RZ ;  /* 0x000000ff02ff79a7 */ /* 0x0087e200081004ff */
[----:B--2---:R-:W-:-:S02]  /*3330*/  LOP3.LUT P3, RZ, R6, 0x1, RZ, 0xc0, !PT ;  /* 0x0000000106ff7812 */ /* 0x004fc4000786c0ff */
[----:B------:R-:W-:-:S04]  /*3340*/  SEL R4, RZ, 0x1, P1 ;  /* 0x00000001ff047807 */ /* 0x000fc80000800000 */
[----:B------:R-:W-:Y:S02]  /*3350*/  LOP3.LUT R10, R10, R4, RZ, 0x3c, !PT ;  /* 0x000000040a0a7212 */ /* 0x000fe400078e3cff */
[----:B---3--:R-:W-:-:S04]  /*3360*/  SEL R2, RZ, 0x1, P0 ;  /* 0x00000001ff027807 */ /* 0x008fc80000000000 */
[----:B------:R-:W-:Y:S01]  /*3370*/  LOP3.LUT R9, R9, R2, RZ, 0x3c, !PT ;  /* 0x0000000209097212 */ /* 0x000fe200078e3cff */
[----:B------:R-:W-:Y:S06]  /*3380*/  @P3 BRA `(.L_x_58) ;  /* 0xfffffffc002c3947 */ /* 0x000fec000383ffff */
[----:B------:R-:W-:Y:S01]  /*3390*/  ULEA UR5, UR6, UR54, 0x3 ;  /* 0x0000003606057291 */ /* 0x000fe2000f8e18ff */
[----:B------:R-:W-:-:S08]  /*33a0*/  SHF.L.U32 R2, R12, 0x1f, RZ ;  /* 0x0000001f0c027819 */ /* 0x000fd000000006ff */
[----:B------:R-:W2:Y:S02]  /*33b0*/  SYNCS.PHASECHK.TRANS64 P0, [UR5+0xd0], R2 ;  /* 0x0000d002ff0075a7 */ /* 0x000ea40008001005 */
[----:B--2---:R-:W-:Y:S05]  /*33c0*/  @P0 BRA `(.L_x_59) ;  /* 0x0000000000080947 */ /* 0x004fea0003800000 */
[----:B------:R-:W2:Y:S02]  /*33d0*/  SYNCS.PHASECHK.TRANS64.TRYWAIT P0, [UR5+0xd0], R2 ;  /* 0x0000d002ff0075a7 */ /* 0x000ea40008001105 */
[----:B--2---:R-:W-:Y:S05]  /*33e0*/  @!P0 BRA `(.L_x_60) ;  /* 0x0000004c00248947 */ /* 0x004fea0003800000 */
.L_x_59:
[----:B------:R-:W-:-:S04]  /*33f0*/  UIADD3 UR4, UPT, UPT, UR6, 0x1, URZ ;  /* 0x0000000106047890 */ /* 0x000fc8000fffe0ff */
[----:B------:R-:W-:-:S04]  /*3400*/  UISETP.NE.AND UP0, UPT, UR4, 0x2, UPT ;  /* 0x000000020400788c */ /* 0x000fc8000bf05270 */
[----:B------:R-:W-:Y:S02]  /*3410*/  USEL UR7, URZ, 0x1, UP0 ;  /* 0x00000001ff077887 */ /* 0x000fe40008000000 */
[----:B------:R-:W-:-:S04]  /*3420*/  USEL UR4, UR4, URZ, UP0 ;  /* 0x000000ff04047287 */ /* 0x000fc80008000000 */
[----:B------:R-:W-:Y:S01]  /*3430*/  ULEA UR4, UR4, UR54, 0x3 ;  /* 0x0000003604047291 */ /* 0x000fe2000f8e18ff */
[----:B--2---:R-:W-:-:S04]  /*3440*/  LOP3.LUT R2, R12, UR7, RZ, 0x3c, !PT ;  /* 0x000000070c027c12 */ /* 0x004fc8000f8e3cff */
[----:B------:R-:W-:-:S04]  /*3450*/  SHF.L.U32 R0, R2, 0x1f, RZ ;  /* 0x0000001f02007819 */ /* 0x000fc800000006ff */
[----:B------:R-:W2:Y:S02]  /*3460*/  SYNCS.PHASECHK.TRANS64 P0, [UR4+0xd0], R0 ;  /* 0x0000d000ff0075a7 */ /* 0x000ea40008001004 */
[----:B-12---:R-:W-:Y:S05]  /*3470*/  @P0 EXIT ;  /* 0x000000000000094d */ /* 0x006fea0003800000 */
[----:B------:R-:W-:Y:S02]  /*3480*/  SHF.L.U32 R2, R2, 0x1f, RZ ;  /* 0x0000001f02027819 */ /* 0x000fe400000006ff */
[----:B------:R-:W-:-:S07]  /*3490*/  MOV R0, UR4 ;  /* 0x0000000400007c02 */ /* 0x000fce0008000f00 */
.L_x_61:
[----:B-1----:R1:W2:Y:S02]  /*34a0*/  SYNCS.PHASECHK.TRANS64.TRYWAIT P0, [R0+URZ+0xd0], R2 ;  /* 0x0000d002000075a7 */ /* 0x0022a400080011ff */
[----:B--2---:R-:W-:Y:S05]  /*34b0*/  @!P0 NANOSLEEP.SYNCS 0x989680 ;  /* 0x009896800000895d */ /* 0x004fea0003900000 */
[----:B------:R-:W2:Y:S02]  /*34c0*/  @!P0 SYNCS.PHASECHK.TRANS64 P0, [R0+URZ+0xd0], R2 ;  /* 0x0000d002000085a7 */ /* 0x000ea400080010ff */
[----:B--2---:R-:W-:Y:S05]  /*34d0*/  @P0 EXIT ;  /* 0x000000000000094d */ /* 0x004fea0003800000 */
[----:B------:R-:W-:Y:S05]  /*34e0*/  BRA `(.L_x_61) ;  /* 0xfffffffc00ec7947 */ /* 0x000fea000383ffff */
.L_x_54:
[----:B------:R-:W-:Y:S05]  /*34f0*/  BRA.U UP6, `(.L_x_62) ;  /* 0x0000001106d87547 */ /* 0x000fea000b800000 */
[----:B------:R-:W-:Y:S01]  /*3500*/  UMOV UR4, 0x40 ;  /* 0x0000004000047882 */ /* 0x000fe20000000000 */
[----:B------:R-:W-:Y:S01]  /*3510*/  NOP ;  /* 0x0000000000007918 */ /* 0x000fe20000000000 */
[----:B------:R-:W-:Y:S01]  /*3520*/  ULEA UR4, UR54, UR4, 0x18 ;  /* 0x0000000436047291 */ /* 0x000fe2000f8ec0ff */
[----:B------:R-:W-:Y:S02]  /*3530*/  UMOV UR5, 0x400 ;  /* 0x0000040000057882 */ /* 0x000fe40000000000 */
[----:B------:R-:W-:-:S06]  /*3540*/  ULEA UR54, UR54, UR5, 0x18 ;  /* 0x0000000536367291 */ /* 0x000fcc000f8ec0ff */
[----:B------:R-:W2:Y:S02]  /*3550*/  LDS.U8 R0, [UR4+0x1c] ;  /* 0x00001c04ff007984 */ /* 0x000ea40008000000 */
[----:B--2---:R-:W-:-:S13]  /*3560*/  ISETP.NE.AND P0, PT, R0, RZ, PT ;  /* 0x000000ff0000720c */ /* 0x004fda0003f05270 */
[----:B------:R-:W-:Y:S05]  /*3570*/  @P0 BRA `(.L_x_63) ;  /* 0x0000000400080947 */ /* 0x000fea0003800000 */
[----:B------:R-:W-:Y:S02]  /*3580*/  UISETP.NE.U32.AND UP1, UPT, UR17, 0x1, UPT ;  /* 0x000000011100788c */ /* 0x000fe4000bf25070 */
[----:B------:R-:W-:-:S07]  /*3590*/  UIADD3 UR6, UPT, UPT, UR4, 0x8, URZ ;  /* 0x0000000804067890 */ /* 0x000fce000fffe0ff */
[----:B------:R-:W-:Y:S05]  /*35a0*/  BRA.U !UP1, `(.L_x_64) ;  /* 0x00000001099c7547 */ /* 0x000fea000b800000 */
[----:B------:R-:W-:Y:S01]  /*35b0*/  ELECT P0, URZ, PT ;  /* 0x0000000000ff782f */ /* 0x000fe20003800000 */
[----:B------:R-:W-:-:S12]  /*35c0*/  BSSY B0, `(.L_x_64) ;  /* 0x0000025000007945 */ /* 0x000fd80003800000 */
[----:B------:R-:W-:Y:S05]  /*35d0*/  @!P0 BRA `(.L_x_65) ;  /* 0x00000000008c8947 */ /* 0x000fea0003800000 */
[----:B------:R-:W-:-:S05]  /*35e0*/  UMOV UR5, 0x10 ;  /* 0x0000001000057882 */ /* 0x000fca0000000000 */
[----:B------:R-:W-:Y:S04]  /*35f0*/  DEPBAR.LE SB2, 0x36 ;  /* 0x0000ad800000791a */ /* 0x000fe80000000000 */
[----:B------:R-:W2:Y:S02]  /*3600*/  UTCATOMSWS.2CTA.FIND_AND_SET.ALIGN UP0, UR5, UR5 ;  /* 0x00000005000575e3 */ /* 0x000ea40008200800 */
[----:B--2---:R-:W-:Y:S01]  /*3610*/  MOV R10, UR5 ;  /* 0x00000005000a7c02 */ /* 0x004fe20008000f00 */
[----:B------:R-:W-:Y:S06]  /*3620*/  BRA.U UP0, `(.L_x_66) ;  /* 0x0000000100187547 */ /* 0x000fec000b800000 */
.L_x_67:
[----:B------:R-:W-:Y:S05]  /*3630*/  NANOSLEEP 0x64 ;  /* 0x000000640000795d */ /* 0x000fea0003800000 */
[----:B------:R-:W-:-:S05]  /*3640*/  UMOV UR5, 0x10 ;  /* 0x0000001000057882 */ /* 0x000fca0000000000 */
[----:B------:R-:W-:Y:S04]  /*3650*/  DEPBAR.LE SB2, 0x36 ;  /* 0x0000ad800000791a */ /* 0x000fe80000000000 */
[----:B------:R-:W2:Y:S02]  /*3660*/  UTCATOMSWS.2CTA.FIND_AND_SET.ALIGN UP0, UR5, UR5 ;  /* 0x00000005000575e3 */ /* 0x000ea40008200800 */
[----:B--2---:R-:W-:Y:S01]  /*3670*/  MOV R10, UR5 ;  /* 0x00000005000a7c02 */ /* 0x004fe20008000f00 */
[----:B------:R-:W-:Y:S05]  /*3680*/  BRA.U !UP0, `(.L_x_67) ;  /* 0xfffffffd08e87547 */ /* 0x000fea000b83ffff */
.L_x_66:
[----:B------:R-:W2:Y:S01]  /*3690*/  LDS R6, [UR4+0x10] ;  /* 0x00001004ff067984 */ /* 0x000ea20008000800 */
[----:B------:R-:W-:Y:S01]  /*36a0*/  IMAD.U32 R0, RZ, RZ, UR54 ;  /* 0x00000036ff007e24 */ /* 0x000fe2000f8e00ff */
[----:B------:R-:W-:-:S03]  /*36b0*/  MOV R4, UR16 ;  /* 0x0000001000047c02 */ /* 0x000fc60008000f00 */
[----:B------:R-:W-:Y:S01]  /*36c0*/  VIADD R0, R0, 0x170 ;  /* 0x0000017000007836 */ /* 0x000fe20000000000 */
[----:B--2---:R-:W-:-:S04]  /*36d0*/  SHF.L.U32 R6, R6, 0x1f, RZ ;  /* 0x0000001f06067819 */ /* 0x004fc800000006ff */
[----:B------:R-:W2:Y:S02]  /*36e0*/  SYNCS.PHASECHK.TRANS64.TRYWAIT P0, [UR4+0x8], R6 ;  /* 0x00000806ff0075a7 */ /* 0x000ea40008001104 */
[----:B--2---:R-:W-:Y:S05]  /*36f0*/  @P0 BRA `(.L_x_68) ;  /* 0x0000000000080947 */ /* 0x004fea0003800000 */
[----:B------:R-:W2:Y:S02]  /*3700*/  SYNCS.PHASECHK.TRANS64.TRYWAIT P0, [UR4+0x8], R6 ;  /* 0x00000806ff0075a7 */ /* 0x000ea40008001104 */
[----:B--2---:R-:W-:Y:S05]  /*3710*/  @!P0 BRA `(.L_x_69) ;  /* 0x0000004800708947 */ /* 0x004fea0003800000 */
.L_x_68:
[----:B------:R-:W-:Y:S01]  /*3720*/  PRMT R4, R4, 0x654, R0 ;  /* 0x0000065404047816 */ /* 0x000fe20000000000 */
[----:B------:R-:W-:Y:S01]  /*3730*/  HFMA2 R0, -RZ, RZ, 0, 5.9604644775390625e-08 ;  /* 0x00000001ff007431 */ /* 0x000fe200000001ff */
[----:B------:R-:W-:Y:S01]  /*3740*/  UPRMT UR5, UR16, 0x654, UR6 ;  /* 0x0000065410057896 */ /* 0x000fe20008000006 */
[----:B------:R-:W-:Y:S02]  /*3750*/  IMAD.MOV.U32 R8, RZ, RZ, 0xffff ;  /* 0x0000ffffff087424 */ /* 0x000fe400078e00ff */
[----:B--2---:R-:W-:Y:S02]  /*3760*/  IMAD.MOV.U32 R6, RZ, RZ, 0x4 ;  /* 0x00000004ff067424 */ /* 0x004fe400078e00ff */
[----:B------:R-:W-:Y:S01]  /*3770*/  IMAD.SHL.U32 R9, R10, 0x20, RZ ;  /* 0x000000200a097824 */ /* 0x000fe200078e00ff */
[----:B------:R-:W-:Y:S02]  /*3780*/  MOV R5, UR5 ;  /* 0x0000000500057c02 */ /* 0x000fe40008000f00 */
[-C--:B------:R-:W-:Y:S01]  /*3790*/  SHF.L.U32 R8, R8, R10.reuse, RZ ;  /* 0x0000000a08087219 */ /* 0x080fe200000006ff */
[----:B------:R2:W-:Y:S01]  /*37a0*/  SYNCS.ARRIVE.TRANS64.RED RZ, [UR5], R6 ;  /* 0x00000006ffff79a7 */ /* 0x0005e20008000405 */
[----:B------:R-:W-:Y:S01]  /*37b0*/  SHF.L.U32 R7, R0, R10, RZ ;  /* 0x0000000a00077219 */ /* 0x000fe200000006ff */
[----:B------:R2:W-:Y:S04]  /*37c0*/  STS [UR54+0x170], R9 ;  /* 0x00017009ff007988 */ /* 0x0005e80008000836 */
[----:B------:R2:W-:Y:S04]  /*37d0*/  STAS [R4.64], R10 ;  /* 0x0000000a04007dbd */ /* 0x0005e8000c0008ff */
[----:B------:R2:W-:Y:S04]  /*37e0*/  ATOMS.OR RZ, [UR4+0x14], R8 ;  /* 0x00001408ffff798c */ /* 0x0005e8000b000004 */
[----:B------:R2:W-:Y:S04]  /*37f0*/  ATOMS.OR RZ, [UR4+0x18], R7 ;  /* 0x00001807ffff798c */ /* 0x0005e8000b000004 */
[----:B------:R2:W-:Y:S02]  /*3800*/  ATOMS.XOR RZ, [UR4+0x10], R0 ;  /* 0x00001000ffff798c */ /* 0x0005e4000b800004 */
.L_x_65:
[----:B-1----:R-:W-:Y:S05]  /*3810*/  BSYNC B0 ;  /* 0x0000000000007941 */ /* 0x002fea0003800000 */
.L_x_64:
[----:B------:R-:W-:Y:S05]  /*3820*/  BRA.U UP1, `(.L_x_70) ;  /* 0x00000001016c7547 */ /* 0x000fea000b800000 */
[----:B------:R-:W-:-:S03]  /*3830*/  UMOV UR5, 0xffffffff ;  /* 0xffffffff00057882 */ /* 0x000fc60000000000 */
[----:B------:R-:W-:Y:S05]  /*3840*/  BRA.DIV UR5, `(.L_x_71) ;  /* 0x0000004a053c7947 */ /* 0x000fea000b800000 */
[----:B------:R-:W-:-:S13]  /*3850*/  ELECT P0, URZ, PT ;  /* 0x0000000000ff782f */ /* 0x000fda0003800000 */
.L_x_149:
[----:B------:R-:W-:Y:S05]  /*3860*/  @!P0 BRA `(.L_x_70) ;  /* 0x00000000005c8947 */ /* 0x000fea0003800000 */
[----:B--2---:R-:W2:Y:S02]  /*3870*/  LDS R4, [UR4+0x10] ;  /* 0x00001004ff047984 */ /* 0x004ea40008000800 */
[----:B--2---:R-:W-:-:S04]  /*3880*/  SHF.L.U32 R4, R4, 0x1f, RZ ;  /* 0x0000001f04047819 */ /* 0x004fc800000006ff */
[----:B------:R-:W2:Y:S02]  /*3890*/  SYNCS.PHASECHK.TRANS64.TRYWAIT P0, [UR4+0x8], R4 ;  /* 0x00000804ff0075a7 */ /* 0x000ea40008001104 */
[----:B--2---:R-:W-:Y:S05]  /*38a0*/  @P0 BRA `(.L_x_72) ;  /* 0x0000000000080947 */ /* 0x004fea0003800000 */
[----:B------:R-:W2:Y:S02]  /*38b0*/  SYNCS.PHASECHK.TRANS64.TRYWAIT P0, [UR4+0x8], R4 ;  /* 0x00000804ff0075a7 */ /* 0x000ea40008001104 */
[----:B--2---:R-:W-:Y:S05]  /*38c0*/  @!P0 BRA `(.L_x_73) ;  /* 0x0000004800408947 */ /* 0x004fea0003800000 */
.L_x_72:
[----:B------:R-:W3:Y:S01]  /*38d0*/  LDS R6, [UR54+0x170] ;  /* 0x00017036ff067984 */ /* 0x000ee20008000800 */
[----:B--2---:R-:W-:Y:S02]  /*38e0*/  HFMA2 R0, -RZ, RZ, 0, 5.9604644775390625e-08 ;  /* 0x00000001ff007431 */ /* 0x004fe400000001ff */
[----:B------:R-:W-:Y:S01]  /*38f0*/  IMAD.MOV.U32 R4, RZ, RZ, 0xffff ;  /* 0x0000ffffff047424 */ /* 0x000fe200078e00ff */
[----:B------:R-:W-:Y:S01]  /*3900*/  UPRMT UR5, UR16, 0x654, UR6 ;  /* 0x0000065410057896 */ /* 0x000fe20008000006 */
[----:B---3--:R-:W-:-:S03]  /*3910*/  IMAD.SHL.U32 R5, R6, 0x20, RZ ;  /* 0x0000002006057824 */ /* 0x008fc600078e00ff */
[-C--:B------:R-:W-:Y:S02]  /*3920*/  SHF.L.U32 R4, R4, R6.reuse, RZ ;  /* 0x0000000604047219 */ /* 0x080fe400000006ff */
[----:B------:R-:W-:Y:S01]  /*3930*/  SHF.L.U32 R6, R0, R6, RZ ;  /* 0x0000000600067219 */ /* 0x000fe200000006ff */
[----:B------:R3:W-:Y:S04]  /*3940*/  STS [UR54+0x170], R5 ;  /* 0x00017005ff007988 */ /* 0x0007e80008000836 */
[----:B------:R3:W-:Y:S04]  /*3950*/  ATOMS.OR RZ, [UR4+0x14], R4 ;  /* 0x00001404ffff798c */ /* 0x0007e8000b000004 */
[----:B------:R3:W-:Y:S01]  /*3960*/  ATOMS.OR RZ, [UR4+0x18], R6 ;  /* 0x00001806ffff798c */ /* 0x0007e2000b000004 */
[----:B------:R-:W-:Y:S03]  /*3970*/  SYNCS.ARRIVE.TRANS64.RED.A1T0 RZ, [UR5], RZ ;  /* 0x000000ffffff79a7 */ /* 0x000fe60008100405 */
[----:B------:R3:W-:Y:S01]  /*3980*/  ATOMS.XOR RZ, [UR4+0x10], R0 ;  /* 0x00001000ffff798c */ /* 0x0007e2000b800004 */
[----:B------:R-:W-:Y:S05]  /*3990*/  BRA `(.L_x_70) ;  /* 0x0000000000107947 */ /* 0x000fea0003800000 */
.L_x_63:
[----:B------:R-:W-:Y:S02]  /*39a0*/  MOV R0, 0xffffffff ;  /* 0xffffffff00007802 */ /* 0x000fe40000000f00 */
[----:B------:R-:W-:-:S03]  /*39b0*/  MOV R4, 0x39e0 ;  /* 0x000039e000047802 */ /* 0x000fc60000000f00 */
[----:B------:R2:W-:Y:S04]  /*39c0*/  STS [UR54+0x170], R0 ;  /* 0x00017000ff007988 */ /* 0x0005e80008000836 */
[----:B-12--5:R-:W-:Y:S05]  /*39d0*/  CALL.REL.NOINC `($__internal_1_$__cuda_sm10x_tcgen05_guardrail_trap_phase_invalid_during_alloc) ;  /* 0x0000004c00487944 */ /* 0x026fea0003c00000 */
.L_x_70:
[----:B------:R-:W-:Y:S05]  /*39e0*/  WARPSYNC.ALL ;  /* 0x0000000000007948 */ /* 0x000fea0003800000 */
[----:B------:R-:W4:Y:S01]  /*39f0*/  S2UR UR5, SR_CgaCtaId ;  /* 0x00000000000579c3 */ /* 0x000f220000008800 */
[----:B------:R-:W-:Y:S01]  /*3a00*/  UMOV UR4, 0x400 ;  /* 0x0000040000047882 */ /* 0x000fe20000000000 */
[----:B------:R-:W-:-:S06]  /*3a10*/  NOP ;  /* 0x0000000000007918 */ /* 0x000fcc0000000000 */
[----:B------:R-:W-:Y:S06]  /*3a20*/  BAR.ARV 0x6, 0xa0 ;  /* 0x0182800000007b1d */ /* 0x000fec0000002000 */
[----:B------:R-:W1:Y:S01]  /*3a30*/  LDCU UR6, c[0x0][0x38c] ;  /* 0x00007180ff0677ac */ /* 0x000e620008000800 */
[----:B------:R-:W-:Y:S01]  /*3a40*/  LOP3.LUT R3, R3, 0xffff, RZ, 0xc0, !PT ;  /* 0x0000ffff03037812 */ /* 0x000fe200078ec0ff */
[----:B--2---:R-:W-:Y:S01]  /*3a50*/  IMAD.MOV.U32 R9, RZ, RZ, 0x1 ;  /* 0x00000001ff097424 */ /* 0x004fe200078e00ff */
[----:B------:R-:W-:Y:S01]  /*3a60*/  LOP3.LUT R2, R2, 0xffff, RZ, 0xc0, !PT ;  /* 0x0000ffff02027812 */ /* 0x000fe200078ec0ff */
[----:B------:R-:W-:Y:S01]  /*3a70*/  IMAD.MOV.U32 R8, RZ, RZ, RZ ;  /* 0x000000ffff087224 */ /* 0x000fe200078e00ff */
[----:B------:R-:W-:Y:S01]  /*3a80*/  R2UR UR10, R3 ;  /* 0x00000000030a72ca */ /* 0x000fe200000e0000 */
[----:B------:R-:W-:Y:S01]  /*3a90*/  UMOV UR19, URZ ;  /* 0x000000ff00137c82 */ /* 0x000fe20008000000 */
[----:B------:R-:W-:-:S02]  /*3aa0*/  R2UR UR9, R2 ;  /* 0x00000000020972ca */ /* 0x000fc400000e0000 */
[----:B------:R-:W-:Y:S01]  /*3ab0*/  CS2R R2, SRZ ;  /* 0x0000000000027805 */ /* 0x000fe2000001ff00 */
[----:B------:R-:W-:Y:S01]  /*3ac0*/  UMOV UR18, URZ ;  /* 0x000000ff00127c82 */ /* 0x000fe20008000000 */
[----:B----4-:R-:W-:Y:S01]  /*3ad0*/  ULEA UR5, UR5, UR4, 0x18 ;  /* 0x0000000405057291 */ /* 0x010fe2000f8ec0ff */
[----:B------:R-:W-:Y:S01]  /*3ae0*/  UMOV UR15, URZ ;  /* 0x000000ff000f7c82 */ /* 0x000fe20008000000 */
[----:B------:R-:W-:Y:S02]  /*3af0*/  UISETP.NE.AND UP3, UPT, UR17, URZ, UPT ;  /* 0x000000ff1100728c */ /* 0x000fe4000bf65270 */
[----:B------:R-:W-:Y:S02]  /*3b00*/  UIADD3 UR11, UPT, UPT, UR5, 0x4400, URZ ;  /* 0x00004400050b7890 */ /* 0x000fe4000fffe0ff */
[----:B------:R-:W-:-:S03]  /*3b10*/  UIADD3 UR12, UPT, UPT, UR5, 0x2c400, URZ ;  /* 0x0002c400050c7890 */ /* 0x000fc6000fffe0ff */
[----:B---3--:R-:W2:Y:S01]  /*3b20*/  LDS R0, [UR5+0x170] ;  /* 0x00017005ff007984 */ /* 0x008ea20008000800 */
[----:B-1----:R-:W-:Y:S02]  /*3b30*/  UIADD3 UR6, UPT, UPT, UR6, 0x7f, URZ ;  /* 0x0000007f06067890 */ /* 0x002fe4000fffe0ff */
[----:B------:R-:W-:Y:S02]  /*3b40*/  USHF.R.U32.HI UR11, URZ, 0x4, UR11 ;  /* 0x00000004ff0b7899 */ /* 0x000fe4000801160b */
[----:B------:R-:W-:Y:S02]  /*3b50*/  USHF.R.S32.HI UR4, URZ, 0x1f, UR6 ;  /* 0x0000001fff047899 */ /* 0x000fe40008011406 */
[----:B------:R-:W-:Y:S02]  /*3b60*/  USHF.R.U32.HI UR12, URZ, 0x4, UR12 ;  /* 0x00000004ff0c7899 */ /* 0x000fe4000801160c */
[----:B------:R-:W-:Y:S02]  /*3b70*/  ULEA.HI UR4, UR4, UR6, URZ, 0x7 ;  /* 0x0000000604047291 */ /* 0x000fe4000f8f38ff */
[----:B------:R-:W-:-:S02]  /*3b80*/  ULOP3.LUT UR11, UR11, 0x3fff, URZ, 0xc0, !UPT ;  /* 0x00003fff0b0b7892 */ /* 0x000fc4000f8ec0ff */
[----:B------:R-:W-:Y:S02]  /*3b90*/  USHF.R.S32.HI UR4, URZ, 0x7, UR4 ;  /* 0x00000007ff047899 */ /* 0x000fe40008011404 */
[----:B------:R-:W-:Y:S02]  /*3ba0*/  ULOP3.LUT UR12, UR12, 0x3fff, URZ, 0xc0, !UPT ;  /* 0x00003fff0c0c7892 */ /* 0x000fe4000f8ec0ff */
[----:B------:R-:W-:Y:S01]  /*3bb0*/  UISETP.LT.AND UP0, UPT, UR4, 0x1, UPT ;  /* 0x000000010400788c */ /* 0x000fe2000bf01270 */
[----:B------:R-:W-:Y:S01]  /*3bc0*/  UMOV UR28, 0x0 ;  /* 0x00000000001c7882 */ /* 0x000fe20000000000 */
[----:B------:R-:W-:Y:S01]  /*3bd0*/  UMOV UR29, 0x101004a0 ;  /* 0x101004a0001d7882 */ /* 0x000fe20000000000 */
[----:B------:R-:W-:Y:S02]  /*3be0*/  ULOP3.LUT UR11, UR11, 0x10000, URZ, 0xfc, !UPT ;  /* 0x000100000b0b7892 */ /* 0x000fe4000f8efcff */
[----:B------:R-:W-:Y:S02]  /*3bf0*/  ULOP3.LUT UR12, UR12, 0x10000, URZ, 0xfc, !UPT ;  /* 0x000100000c0c7892 */ /* 0x000fe4000f8efcff */
[----:B------:R-:W-:Y:S01]  /*3c00*/  USEL UR20, UR4, 0x1, !UP0 ;  /* 0x0000000104147887 */ /* 0x000fe2000c000000 */
[----:B------:R-:W-:Y:S01]  /*3c10*/  UMOV UR26, 0x0 ;  /* 0x00000000001a7882 */ /* 0x000fe20000000000 */
[----:B------:R-:W-:Y:S01]  /*3c20*/  UMOV UR27, 0x101004a0 ;  /* 0x101004a0001b7882 */ /* 0x000fe20000000000 */
[----:B------:R-:W-:Y:S01]  /*3c30*/  UMOV UR24, 0x0 ;  /* 0x0000000000187882 */ /* 0x000fe20000000000 */
[----:B------:R-:W-:Y:S01]  /*3c40*/  UMOV UR25, 0x101004a0 ;  /* 0x101004a000197882 */ /* 0x000fe20000000000 */
[----:B------:R-:W-:Y:S01]  /*3c50*/  UMOV UR22, 0x0 ;  /* 0x0000000000167882 */ /* 0x000fe20000000000 */
[----:B------:R-:W-:Y:S01]  /*3c60*/  UMOV UR23, 0x101004a0 ;  /* 0x101004a000177882 */ /* 0x000fe20000000000 */
[----:B--2---:R-:W-:-:S15]  /*3c70*/  R2UR UR21, R0 ;  /* 0x00000000001572ca */ /* 0x004fde00000e0000 */
.L_x_81:
[C---:B------:R-:W-:Y:S02]  /*3c80*/  LEA R0, R8.reuse, UR5, 0x3 ;  /* 0x0000000508007c11 */ /* 0x040fe4000f8e18ff */
[----:B------:R-:W-:Y:S02]  /*3c90*/  SHF.L.U32 R4, R3, 0x1f, RZ ;  /* 0x0000001f03047819 */ /* 0x000fe400000006ff */
[----:B------:R-:W-:Y:S02]  /*3ca0*/  LEA R5, R8, UR5, 0x4 ;  /* 0x0000000508057c11 */ /* 0x000fe4000f8e20ff */
[----:B------:R-:W1:Y:S02]  /*3cb0*/  SYNCS.PHASECHK.TRANS64.TRYWAIT P0, [R0+URZ+0xc0], R4 ;  /* 0x0000c004000075a7 */ /* 0x000e6400080011ff */
[----:B-1-34-:R-:W-:Y:S05]  /*3cc0*/  @!P0 BRA `(.L_x_74) ;  /* 0x0000004400588947 */ /* 0x01afea0003800000 */
.L_x_150:
[----:B-1----:R-:W1:Y:S01]  /*3cd0*/  LDS.128 R4, [R5+0x150] ;  /* 0x0001500005047984 */ /* 0x002e620000000c00 */
[----:B------:R-:W-:Y:S02]  /*3ce0*/  VIADD R0, R0, 0xd0 ;  /* 0x000000d000007836 */ /* 0x000fe40000000000 */
[----:B------:R-:W-:Y:S01]  /*3cf0*/  VIADD R8, R8, 0x1 ;  /* 0x0000000108087836 */ /* 0x000fe20000000000 */
[----:B------:R-:W-:Y:S01]  /*3d00*/  @!PT LDS RZ, [RZ] ;  /* 0x00000000fffff984 */ /* 0x000fe20000000800 */
[----:B------:R-:W-:Y:S01]  /*3d10*/  @!PT LDS RZ, [RZ] ;  /* 0x00000000fffff984 */ /* 0x000fe20000000800 */
[----:B------:R-:W-:Y:S01]  /*3d20*/  @!PT LDS RZ, [RZ] ;  /* 0x00000000fffff984 */ /* 0x000fe20000000800 */
[----:B------:R-:W-:Y:S01]  /*3d30*/  @!PT LDS RZ, [RZ] ;  /* 0x00000000fffff984 */ /* 0x000fe20000000800 */
[----:B------:R2:W-:Y:S06]  /*3d40*/  MEMBAR.ALL.CTA ;  /* 0x0000000000007992 */ /* 0x0005ec0000008000 */
[----:B--2---:R-:W2:Y:S01]  /*3d50*/  FENCE.VIEW.ASYNC.S ;  /* 0x00000000000073c6 */ /* 0x004ea20000000000 */
[----:B------:R-:W-:-:S04]  /*3d60*/  PRMT R0, RZ, 0x654, R0 ;  /* 0x00000654ff007816 */ /* 0x000fc80000000000 */
[----:B--2---:R2:W-:Y:S01]  /*3d70*/  SYNCS.ARRIVE.TRANS64.RED.A1T0 RZ, [R0+URZ], RZ ;  /* 0x000000ff00ff79a7 */ /* 0x0045e200081004ff */
[----:B-1----:R-:W-:Y:S01]  /*3d80*/  LOP3.LUT P1, RZ, R6, 0x1, RZ, 0xc0, !PT ;  /* 0x0000000106ff7812 */ /* 0x002fe2000782c0ff */
[----:B--2---:R-:W-:-:S12]  /*3d90*/  BRA.U UP3, `(.L_x_75) ;  /* 0x0000000503087547 */ /* 0x004fd8000b800000 */
[----:B------:R-:W1:Y:S01]  /*3da0*/  LDCU UR6, c[0x0][0x38c] ;  /* 0x00007180ff0677ac */ /* 0x000e620008000800 */
[----:B------:R-:W-:Y:S02]  /*3db0*/  PLOP3.LUT P2, PT, PT, PT, PT, 0x80, 0x8 ;  /* 0x000000000008781c */ /* 0x000fe40003f4f070 */
[----:B------:R-:W-:Y:S01]  /*3dc0*/  SHF.L.U32 R4, R9, 0x1f, RZ ;  /* 0x0000001f09047819 */ /* 0x000fe200000006ff */
[----:B------:R-:W-:Y:S02]  /*3dd0*/  ULEA UR7, UR19, UR5, 0x3 ;  /* 0x0000000513077291 */ /* 0x000fe4000f8e18ff */
[----:B------:R-:W-:Y:S02]  /*3de0*/  ULEA UR8, UR19, UR21, 0x6 ;  /* 0x0000001513087291 */ /* 0x000fe4000f8e30ff */
[----:B-1----:R-:W-:-:S06]  /*3df0*/  UISETP.GE.AND UP0, UPT, UR6, 0x1, UPT ;  /* 0x000000010600788c */ /* 0x002fcc000bf06270 */
[----:B------:R-:W-:-:S05]  /*3e00*/  PLOP3.LUT P0, PT, PT, PT, UP0, 0x80, 0x8 ;  /* 0x000000000008781c */ /* 0x000fca0003f0f008 */
[----:B------:R-:W-:-:S08]  /*3e10*/  @UP0 ULEA UR6, UR18, UR5, 0x3 ;  /* 0x0000000512060291 */ /* 0x000fd0000f8e18ff */
[----:B------:R-:W-:-:S04]  /*3e20*/  @P0 SHF.L.U32 R0, R2, 0x1f, RZ ;  /* 0x0000001f02000819 */ /* 0x000fc800000006ff */
[----:B------:R1:W2:Y:S01]  /*3e30*/  @P0 SYNCS.PHASECHK.TRANS64.TRYWAIT P2, [UR6], R0 ;  /* 0x00000000ff0005a7 */ /* 0x0002a20008041106 */
[----:B------:R-:W3:Y:S02]  /*3e40*/  SYNCS.PHASECHK.TRANS64.TRYWAIT P0, [UR7+0x100], R4 ;  /* 0x00010004ff0075a7 */ /* 0x000ee40008001107 */
[----:B-123--:R-:W-:Y:S05]  /*3e50*/  @!P0 BRA `(.L_x_76) ;  /* 0x0000004400088947 */ /* 0x00efea0003800000 */
.L_x_152:
[----:B------:R-:W-:Y:S01]  /*3e60*/  UMOV UR14, UR15 ;  /* 0x0000000f000e7c82 */ /* 0x000fe20008000000 */
[----:B------:R-:W-:Y:S05]  /*3e70*/  BRA.U !UP0, `(.L_x_77) ;  /* 0x0000000108c07547 */ /* 0x000fea000b800000 */
[----:B------:R-:W-:Y:S02]  /*3e80*/  UIADD3 UR14, UPT, UPT, UR20, UR15, URZ ;  /* 0x0000000f140e7290 */ /* 0x000fe4000fffe0ff */
[----:B------:R-:W-:Y:S01]  /*3e90*/  UPLOP3.LUT UP2, UPT, UPT, UPT, UPT, 0x40, 0x4 ;  /* 0x000000000004789c */ /* 0x000fe20003f4e870 */
[----:B------:R-:W-:Y:S01]  /*3ea0*/  UMOV UR13, UR4 ;  /* 0x00000004000d7c82 */ /* 0x000fe20008000000 */
[----:B------:R-:W-:-:S09]  /*3eb0*/  UMOV UR46, UR18 ;  /* 0x00000012002e7c82 */ /* 0x000fd20008000000 */
.L_x_80:
[----:B--2---:R-:W-:Y:S01]  /*3ec0*/  ULEA UR6, UR46, UR5, 0x3 ;  /* 0x000000052e067291 */ /* 0x004fe2000f8e18ff */
[----:B---3--:R-:W-:Y:S11]  /*3ed0*/  @P2 BRA `(.L_x_78) ;  /* 0x00000000000c2947 */ /* 0x008ff60003800000 */
[----:B-1----:R-:W-:Y:S04]  /*3ee0*/  SHF.L.U32 R4, R2, 0x1f, RZ ;  /* 0x0000001f02047819 */ /* 0x002fe800000006ff */
[----:B------:R-:W1:Y:S02]  /*3ef0*/  SYNCS.PHASECHK.TRANS64.TRYWAIT P0, [UR6], R4 ;  /* 0x00000004ff0075a7 */ /* 0x000e640008001106 */
[----:B-1----:R-:W-:Y:S05]  /*3f00*/  @!P0 BRA `(.L_x_79) ;  /* 0x0000004000f48947 */ /* 0x002fea0003800000 */
.L_x_78:
[----:B------:R-:W-:Y:S01]  /*3f10*/  UISETP.NE.AND UP0, UPT, UR13, 0x1, UPT ;  /* 0x000000010d00788c */ /* 0x000fe2000bf05270 */
[----:B------:R-:W-:Y:S01]  /*3f20*/  PLOP3.LUT P2, PT, PT, PT, PT, 0x80, 0x8 ;  /* 0x000000000008781c */ /* 0x000fe20003f4f070 */
[----:B------:R-:W-:Y:S02]  /*3f30*/  UIADD3 UR18, UPT, UPT, UR46, 0x1, URZ ;  /* 0x000000012e127890 */ /* 0x000fe4000fffe0ff */
[----:B------:R-:W-:Y:S02]  /*3f40*/  ULEA UR32, UR46, UR12, 0x8 ;  /* 0x0000000c2e207291 */ /* 0x000fe4000f8e40ff */
[----:B------:R-:W-:Y:S01]  /*3f50*/  UISETP.NE.AND UP1, UPT, UR18, 0xa, UPT ;  /* 0x0000000a1200788c */ /* 0x000fe2000bf25270 */
[----:B------:R-:W-:Y:S01]  /*3f60*/  PLOP3.LUT P0, PT, PT, PT, UP0, 0x80, 0x8 ;  /* 0x000000000008781c */ /* 0x000fe20003f0f008 */
[----:B------:R-:W-:Y:S02]  /*3f70*/  UIADD3 UR44, UPT, UPT, UR32, 0x2, URZ ;  /* 0x00000002202c7890 */ /* 0x000fe4000fffe0ff */
[----:B------:R-:W-:Y:S02]  /*3f80*/  USEL UR31, URZ, 0x1, UP1 ;  /* 0x00000001ff1f7887 */ /* 0x000fe40008800000 */
[----:B------:R-:W-:Y:S02]  /*3f90*/  USEL UR18, UR18, URZ, UP1 ;  /* 0x000000ff12127287 */ /* 0x000fe40008800000 */
[----:B------:R-:W-:Y:S02]  /*3fa0*/  UIADD3 UR40, UPT, UPT, UR32, 0x4, URZ ;  /* 0x0000000420287890 */ /* 0x000fe4000fffe0ff */
[----:B------:R-:W-:Y:S01]  /*3fb0*/  @UP0 ULEA UR30, UR18, UR5, 0x3 ;  /* 0x00000005121e0291 */ /* 0x000fe2000f8e18ff */
[----:B------:R-:W-:Y:S01]  /*3fc0*/  LOP3.LUT R2, R2, UR31, RZ, 0x3c, !PT ;  /* 0x0000001f02027c12 */ /* 0x000fe2000f8e3cff */
[----:B------:R-:W-:Y:S02]  /*3fd0*/  UIADD3 UR36, UPT, UPT, UR32, 0x6, URZ ;  /* 0x0000000620247890 */ /* 0x000fe4000fffe0ff */
[----:B------:R-:W-:Y:S01]  /*3fe0*/  UIADD3 UR6, UPT, UPT, UR6, 0x50, URZ ;  /* 0x0000005006067890 */ /* 0x000fe2000fffe0ff */
[----:B-1----:R-:W-:Y:S01]  /*3ff0*/  @P0 SHF.L.U32 R0, R2, 0x1f, RZ ;  /* 0x0000001f02000819 */ /* 0x002fe200000006ff */
[----:B------:R-:W-:Y:S02]  /*4000*/  UIADD3 UR15, UPT, UPT, UR15, 0x1, URZ ;  /* 0x000000010f0f7890 */ /* 0x000fe4000fffe0ff */
[----:B------:R-:W-:Y:S01]  /*4010*/  UIADD3 UR13, UPT, UPT, UR13, -0x1, URZ ;  /* 0xffffffff0d0d7890 */ /* 0x000fe2000fffe0ff */
[----:B------:R2:W3:Y:S01]  /*4020*/  @P0 SYNCS.PHASECHK.TRANS64.TRYWAIT P2, [UR30], R0 ;  /* 0x00000000ff0005a7 */ /* 0x0004e2000804111e */
[----:B------:R-:W-:Y:S02]  /*4030*/  ULEA UR30, UR46, UR11, 0xa ;  /* 0x0000000b2e1e7291 */ /* 0x000fe4000f8e50ff */
[----:B------:R-:W-:Y:S02]  /*4040*/  UISETP.NE.AND UP0, UPT, UR15, UR14, UPT ;  /* 0x0000000e0f00728c */ /* 0x000fe4000bf05270 */
[----:B------:R-:W-:Y:S02]  /*4050*/  UIADD3 UR42, UPT, UPT, UR30, 0x2, URZ ;  /* 0x000000021e2a7890 */ /* 0x000fe4000fffe0ff */
[----:B------:R-:W-:Y:S02]  /*4060*/  UIADD3 UR38, UPT, UPT, UR30, 0x4, URZ ;  /* 0x000000041e267890 */ /* 0x000fe4000fffe0ff */
[----:B------:R-:W-:Y:S01]  /*4070*/  UIADD3 UR34, UPT, UPT, UR30, 0x6, URZ ;  /* 0x000000061e227890 */ /* 0x000fe2000fffe0ff */
[----:B------:R-:W-:Y:S01]  /*4080*/  UMOV UR33, 0x40004040 ;  /* 0x4000404000217882 */ /* 0x000fe20000000000 */
[----:B------:R-:W-:Y:S01]  /*4090*/  UMOV UR31, 0x40004040 ;  /* 0x40004040001f7882 */ /* 0x000fe20000000000 */
[----:B------:R-:W-:Y:S01]  /*40a0*/  UMOV UR45, 0x40004040 ;  /* 0x40004040002d7882 */ /* 0x000fe20000000000 */
[----:B------:R2:W-:Y:S01]  /*40b0*/  UTCIMMA.2CTA gdesc[UR30], gdesc[UR32], tmem[UR8], tmem[UR28], idesc[UR29], UP2 ;  /* 0x00ff1c201e0075ea */ /* 0x0005e20009200108 */
[----:B------:R-:W-:Y:S01]  /*40c0*/  UPLOP3.LUT UP2, UPT, UPT, UPT, UPT, 0x80, 0x8 ;  /* 0x000000000008789c */ /* 0x000fe20003f4f070 */
[----:B------:R-:W-:Y:S01]  /*40d0*/  UMOV UR43, 0x40004040 ;  /* 0x40004040002b7882 */ /* 0x000fe20000000000 */
[----:B------:R-:W-:Y:S01]  /*40e0*/  UMOV UR41, 0x40004040 ;  /* 0x4000404000297882 */ /* 0x000fe20000000000 */
[----:B------:R2:W-:Y:S01]  /*40f0*/  UTCIMMA.2CTA gdesc[UR42], gdesc[UR44], tmem[UR8], tmem[UR26], idesc[UR27], UPT ;  /* 0x00ff1a2c2a0075ea */ /* 0x0005e2000ba00108 */
[----:B------:R-:W-:Y:S01]  /*4100*/  UMOV UR39, 0x40004040 ;  /* 0x4000404000277882 */ /* 0x000fe20000000000 */
[----:B------:R-:W-:Y:S01]  /*4110*/  UMOV UR37, 0x40004040 ;  /* 0x4000404000257882 */ /* 0x000fe20000000000 */
[----:B------:R-:W-:Y:S01]  /*4120*/  UMOV UR35, 0x40004040 ;  /* 0x4000404000237882 */ /* 0x000fe20000000000 */
[----:B------:R2:W-:Y:S01]  /*4130*/  UTCIMMA.2CTA gdesc[UR38], gdesc[UR40], tmem[UR8], tmem[UR24], idesc[UR25], UPT ;  /* 0x00ff1828260075ea */ /* 0x0005e2000ba00108 */
[----:B------:R2:W-:Y:S01]  /*4140*/  UTCIMMA.2CTA gdesc[UR34], gdesc[UR36], tmem[UR8], tmem[UR22], idesc[UR23], UPT ;  /* 0x00ff1624220075ea */ /* 0x0005e2000ba00108 */
[----:B------:R2:W-:Y:S01]  /*4150*/  UTCBAR.2CTA.MULTICAST [UR6], URZ, UR10 ;  /* 0x000000ff060073e9 */ /* 0x0005e2000820080a */
[----:B------:R-:W-:Y:S01]  /*4160*/  UMOV UR46, UR18 ;  /* 0x00000012002e7c82 */ /* 0x000fe20008000000 */
[----:B------:R-:W-:Y:S05]  /*4170*/  BRA.U UP0, `(.L_x_80) ;  /* 0xfffffffd00507547 */ /* 0x000fea000b83ffff */
.L_x_77:
[----:B------:R-:W-:Y:S01]  /*4180*/  UIADD3 UR7, UPT, UPT, UR7, 0xe0, URZ ;  /* 0x000000e007077890 */ /* 0x000fe2000fffe0ff */
[----:B------:R-:W-:-:S08]  /*4190*/  UMOV UR15, UR14 ;  /* 0x0000000e000f7c82 */ /* 0x000fd00008000000 */
[----:B------:R4:W-:Y:S01]  /*41a0*/  UTCBAR.2CTA.MULTICAST [UR7], URZ, UR9 ;  /* 0x000000ff070073e9 */ /* 0x0009e20008200809 */
[----:B------:R-:W-:Y:S02]  /*41b0*/  NOP ;  /* 0x0000000000007918 */ /* 0x000fe40000000000 */
.L_x_75:
[----:B------:R-:W-:Y:S01]  /*41c0*/  UIADD3 UR19, UPT, UPT, UR19, 0x1, URZ ;  /* 0x0000000113137890 */ /* 0x000fe2000fffe0ff */
[----:B------:R-:W-:-:S03]  /*41d0*/  ISETP.NE.AND P0, PT, R8, 0x2, PT ;  /* 0x000000020800780c */ /* 0x000fc60003f05270 */
[----:B------:R-:W-:Y:S01]  /*41e0*/  UISETP.NE.AND UP0, UPT, UR19, 0x4, UPT ;  /* 0x000000041300788c */ /* 0x000fe2000bf05270 */
[----:B-12---:R-:W-:Y:S02]  /*41f0*/  SEL R0, RZ, 0x1, P0 ;  /* 0x00000001ff007807 */ /* 0x006fe40000000000 */
[----:B------:R-:W-:Y:S01]  /*4200*/  SEL R8, R8, RZ, P0 ;  /* 0x000000ff08087207 */ /* 0x000fe20000000000 */
[----:B------:R-:W-:Y:S01]  /*4210*/  USEL UR6, URZ, 0x1, UP0 ;  /* 0x00000001ff067887 */ /* 0x000fe20008000000 */
[----:B------:R-:W-:Y:S01]  /*4220*/  LOP3.LUT R3, R3, R0, RZ, 0x3c, !PT ;  /* 0x0000000003037212 */ /* 0x000fe200078e3cff */
[----:B------:R-:W-:-:S04]  /*4230*/  USEL UR19, UR19, URZ, UP0 ;  /* 0x000000ff13137287 */ /* 0x000fc80008000000 */
[----:B------:R-:W-:Y:S01]  /*4240*/  LOP3.LUT R9, R9, UR6, RZ, 0x3c, !PT ;  /* 0x0000000609097c12 */ /* 0x000fe2000f8e3cff */
[----:B------:R-:W-:Y:S07]  /*4250*/  @P1 BRA `(.L_x_81) ;  /* 0xfffffff800881947 */ /* 0x000fee000383ffff */
[----:B------:R-:W1:Y:S01]  /*4260*/  S2UR UR4, SR_CgaCtaId ;  /* 0x00000000000479c3 */ /* 0x000e620000008800 */
[----:B------:R-:W-:Y:S01]  /*4270*/  ELECT P0, URZ, PT ;  /* 0x0000000000ff782f */ /* 0x000fe20003800000 */
[----:B------:R-:W-:Y:S01]  /*4280*/  HFMA2 R0, -RZ, RZ, 0, 5.9604644775390625e-08 ;  /* 0x00000001ff007431 */ /* 0x000fe200000001ff */
[----:B------:R-:W-:-:S05]  /*4290*/  UMOV UR6, 0x40 ;  /* 0x0000004000067882 */ /* 0x000fca0000000000 */
[----:B------:R-:W-:Y:S01]  /*42a0*/  UVIRTCOUNT.DEALLOC.SMPOOL 0x80 ;  /* 0x000000800000784c */ /* 0x000fe20000000000 */
[----:B------:R-:W-:Y:S02]  /*42b0*/  UISETP.NE.AND UP1, UPT, UR17, URZ, UPT ;  /* 0x000000ff1100728c */ /* 0x000fe4000bf25270 */
[----:B-1----:R-:W-:-:S09]  /*42c0*/  ULEA UR4, UR4, UR6, 0x18 ;  /* 0x0000000604047291 */ /* 0x002fd2000f8ec0ff */
[----:B------:R1:W-:Y:S01]  /*42d0*/  @P0 STS.U8 [UR4+0x1c], R0 ;  /* 0x00001c00ff000988 */ /* 0x0003e20008000004 */
[----:B------:R-:W-:Y:S05]  /*42e0*/  BRA.U UP1, `(.L_x_82) ;  /* 0x0000000101a07547 */ /* 0x000fea000b800000 */
[----:B------:R-:W-:Y:S01]  /*42f0*/  UIADD3 UR6, UPT, UPT, UR5, 0x100, URZ ;  /* 0x0000010005067890 */ /* 0x000fe2000fffe0ff */
[----:B------:R-:W-:-:S03]  /*4300*/  SHF.L.U32 R2, R9, 0x1f, RZ ;  /* 0x0000001f09027819 */ /* 0x000fc600000006ff */
[----:B----4-:R-:W-:-:S09]  /*4310*/  ULEA UR7, UR19, UR6, 0x3 ;  /* 0x0000000613077291 */ /* 0x010fd2000f8e18ff */
[----:B------:R-:W2:Y:S02]  /*4320*/  SYNCS.PHASECHK.TRANS64.TRYWAIT P0, [UR7], R2 ;  /* 0x00000002ff0075a7 */ /* 0x000ea40008001107 */
[----:B--2---:R-:W-:Y:S05]  /*4330*/  @!P0 BRA `(.L_x_83) ;  /* 0x0000004000008947 */ /* 0x004fea0003800000 */
.L_x_155:
        /* <DEDUP_REMOVED lines=9> */
.L_x_157:
        /* <DEDUP_REMOVED lines=9> */
.L_x_159:
[----:B------:R-:W-:-:S04]  /*4460*/  UIADD3 UR8, UPT, UPT, UR8, 0x1, URZ ;  /* 0x0000000108087890 */ /* 0x000fc8000fffe0ff */
[----:B------:R-:W-:-:S04]  /*4470*/  UISETP.NE.AND UP0, UPT, UR8, 0x4, UPT ;  /* 0x000000040800788c */ /* 0x000fc8000bf05270 */
[----:B------:R-:W-:Y:S02]  /*4480*/  USEL UR7, URZ, 0x1, UP0 ;  /* 0x00000001ff077887 */ /* 0x000fe40008000000 */
[----:B------:R-:W-:-:S04]  /*4490*/  USEL UR8, UR8, URZ, UP0 ;  /* 0x000000ff08087287 */ /* 0x000fc80008000000 */
[----:B------:R-:W-:Y:S01]  /*44a0*/  ULEA UR8, UR8, UR6, 0x3 ;  /* 0x0000000608087291 */ /* 0x000fe2000f8e18ff */
[----:B------:R-:W-:-:S04]  /*44b0*/  LOP3.LUT R2, R2, UR7, RZ, 0x3c, !PT ;  /* 0x0000000702027c12 */ /* 0x000fc8000f8e3cff */
[----:B------:R-:W-:Y:S01]  /*44c0*/  SHF.L.U32 R2, R2, 0x1f, RZ ;  /* 0x0000001f02027819 */ /* 0x000fe200000006ff */
[----:B-1----:R-:W-:-:S04]  /*44d0*/  IMAD.U32 R0, RZ, RZ, UR8 ;  /* 0x00000008ff007e24 */ /* 0x002fc8000f8e00ff */
[----:B------:R1:W2:Y:S03]  /*44e0*/  SYNCS.PHASECHK.TRANS64.TRYWAIT P0, [R0+URZ], R2 ;  /* 0x00000002000075a7 */ /* 0x0002a600080011ff */
[----:B--2---:R-:W-:Y:S05]  /*44f0*/  @!P0 NANOSLEEP.SYNCS 0x989680 ;  /* 0x009896800000895d */ /* 0x004fea0003900000 */
[----:B------:R-:W2:Y:S02]  /*4500*/  @!P0 SYNCS.PHASECHK.TRANS64 P0, [R0+URZ], R2 ;  /* 0x00000002000085a7 */ /* 0x000ea400080010ff */
[----:B--2---:R-:W-:Y:S05]  /*4510*/  @P0 BRA `(.L_x_86) ;  /* 0x0000000000200947 */ /* 0x004fea0003800000 */
.L_x_87:
[----:B--2---:R2:W4:Y:S02]  /*4520*/  SYNCS.PHASECHK.TRANS64.TRYWAIT P0, [R0+URZ], R2 ;  /* 0x00000002000075a7 */ /* 0x00452400080011ff */
[----:B----4-:R-:W-:Y:S05]  /*4530*/  @!P0 NANOSLEEP.SYNCS 0x989680 ;  /* 0x009896800000895d */ /* 0x010fea0003900000 */
[----:B------:R-:W4:Y:S02]  /*4540*/  @!P0 SYNCS.PHASECHK.TRANS64 P0, [R0+URZ], R2 ;  /* 0x00000002000085a7 */ /* 0x000f2400080010ff */
[----:B----4-:R-:W-:Y:S05]  /*4550*/  @!P0 BRA `(.L_x_87) ;  /* 0xfffffffc00f08947 */ /* 0x010fea000383ffff */
[----:B------:R-:W-:Y:S05]  /*4560*/  BRA `(.L_x_86) ;  /* 0x00000000000c7947 */ /* 0x000fea0003800000 */
.L_x_82:
[----:B------:R-:W-:-:S04]  /*4570*/  UIADD3 UR6, UPT, UPT, UR5, 0x140, URZ ;  /* 0x0000014005067890 */ /* 0x000fc8000fffe0ff */
[----:B------:R-:W-:-:S09]  /*4580*/  UPRMT UR6, UR16, 0x654, UR6 ;  /* 0x0000065410067896 */ /* 0x000fd20008000006 */
[----:B------:R-:W-:Y:S03]  /*4590*/  SYNCS.ARRIVE.TRANS64.RED.A1T0 RZ, [UR6], RZ ;  /* 0x000000ffffff79a7 */ /* 0x000fe60008100406 */
.L_x_86:
[----:B-12---:R-:W-:Y:S01]  /*45a0*/  SHF.L.U32 R2, RZ, 0x1f, RZ ;  /* 0x0000001fff027819 */ /* 0x006fe200000006ff */
[----:B------:R-:W-:Y:S01]  /*45b0*/  UIADD3 UR6, UPT, UPT, UR5, 0x140, URZ ;  /* 0x0000014005067890 */ /* 0x000fe2000fffe0ff */
[----:B------:R-:W-:Y:S02]  /*45c0*/  PLOP3.LUT P0, PT, PT, PT, UP1, 0x80, 0x8 ;  /* 0x000000000008781c */ /* 0x000fe40003f0f018 */
[----:B------:R-:W1:Y:S02]  /*45d0*/  SYNCS.PHASECHK.TRANS64.TRYWAIT P1, [UR5+0x140], R2 ;  /* 0x00014002ff0075a7 */ /* 0x000e640008021105 */
[----:B-1----:R-:W-:Y:S09]  /*45e0*/  @!P1 BRA `(.L_x_88) ;  /* 0x0000003c009c9947 */ /* 0x002ff20003800000 */
.L_x_161:
[----:B------:R-:W-:Y:S01]  /*45f0*/  @!UP1 UPRMT UR6, UR16, 0x654, UR6 ;  /* 0x0000065410069896 */ /* 0x000fe20008000006 */
[----:B------:R-:W-:Y:S01]  /*4600*/  UMOV UR8, 0xffff ;  /* 0x0000ffff00087882 */ /* 0x000fe20000000000 */
[----:B------:R-:W-:-:S07]  /*4610*/  UMOV UR5, 0x1 ;  /* 0x0000000100057882 */ /* 0x000fce0000000000 */
[----:B------:R-:W-:Y:S01]  /*4620*/  @!P0 SYNCS.ARRIVE.TRANS64.RED.A1T0 RZ, [UR6], RZ ;  /* 0x000000ffffff89a7 */ /* 0x000fe20008100406 */
[----:B------:R-:W-:Y:S01]  /*4630*/  NOP ;  /* 0x0000000000007918 */ /* 0x000fe20000000000 */
[----:B-1----:R-:W1:Y:S01]  /*4640*/  LDS R0, [UR4+0x14] ;  /* 0x00001404ff007984 */ /* 0x002e620008000800 */
[----:B------:R-:W-:-:S04]  /*4650*/  ULOP3.LUT UR6, UR21, 0xffff, URZ, 0xc0, !UPT ;  /* 0x0000ffff15067892 */ /* 0x000fc8000f8ec0ff */
[----:B------:R-:W-:-:S04]  /*4660*/  USHF.R.U32.HI UR6, URZ, 0x5, UR6 ;  /* 0x00000005ff067899 */ /* 0x000fc80008011606 */
[----:B------:R-:W-:Y:S02]  /*4670*/  USHF.L.U32 UR8, UR8, UR6, URZ ;  /* 0x0000000608087299 */ /* 0x000fe400080006ff */
[----:B------:R-:W-:-:S04]  /*4680*/  USHF.L.U32 UR5, UR5, UR6, URZ ;  /* 0x0000000605057299 */ /* 0x000fc800080006ff */
[----:B-1----:R-:W-:-:S04]  /*4690*/  LOP3.LUT R0, R0, UR8, RZ, 0xc0, !PT ;  /* 0x0000000800007c12 */ /* 0x002fc8000f8ec0ff */
[----:B------:R-:W-:-:S13]  /*46a0*/  ISETP.NE.AND P0, PT, R0, UR8, PT ;  /* 0x0000000800007c0c */ /* 0x000fda000bf05270 */
[----:B------:R-:W-:Y:S05]  /*46b0*/  @P0 BRA `(.L_x_89) ;  /* 0x0000000000580947 */ /* 0x000fea0003800000 */
[----:B------:R-:W1:Y:S02]  /*46c0*/  LDS R0, [UR4+0x18] ;  /* 0x00001804ff007984 */ /* 0x000e640008000800 */
[----:B-1----:R-:W-:-:S04]  /*46d0*/  LOP3.LUT R0, R0, UR5, RZ, 0xc0, !PT ;  /* 0x0000000500007c12 */ /* 0x002fc8000f8ec0ff */
[----:B------:R-:W-:-:S13]  /*46e0*/  ISETP.NE.AND P0, PT, R0, UR5, PT ;  /* 0x0000000500007c0c */ /* 0x000fda000bf05270 */
[----:B------:R-:W-:Y:S05]  /*46f0*/  @P0 BRA `(.L_x_90) ;  /* 0x00000000003c0947 */ /* 0x000fea0003800000 */
[----:B------:R-:W1:Y:S01]  /*4700*/  S2R R2, SR_LANEID ;  /* 0x0000000000027919 */ /* 0x000e620000000000 */
[----:B------:R-:W-:Y:S01]  /*4710*/  ULOP3.LUT UR8, URZ, UR8, URZ, 0x33, !UPT ;  /* 0x00000008ff087292 */ /* 0x000fe2000f8e33ff */
[----:B----4-:R-:W-:Y:S02]  /*4720*/  VOTEU.ANY UR7, UPT, PT ;  /* 0x0000000000077886 */ /* 0x010fe400038e0100 */
[----:B------:R-:W-:-:S03]  /*4730*/  UFLO.U32 UR7, UR7 ;  /* 0x00000007000772bd */ /* 0x000fc600080e0000 */
[----:B------:R-:W-:-:S04]  /*4740*/  IMAD.U32 R0, RZ, RZ, UR8 ;  /* 0x00000008ff007e24 */ /* 0x000fc8000f8e00ff */
[----:B------:R2:W4:Y:S02]  /*4750*/  REDUX UR6, R0 ;  /* 0x00000000000673c4 */ /* 0x0005240000000000 */
[----:B------:R1:W-:Y:S02]  /*4760*/  UTCATOMSWS.AND URZ, UR8 ;  /* 0x0000000800ff79e3 */ /* 0x0003e40008000000 */
[----:B-1----:R-:W-:Y:S02]  /*4770*/  ISETP.EQ.U32.AND P0, PT, R2, UR7, PT ;  /* 0x0000000702007c0c */ /* 0x002fe4000bf02070 */
[----:B--2---:R-:W-:Y:S02]  /*4780*/  LOP3.LUT R0, RZ, UR5, RZ, 0x33, !PT ;  /* 0x00000005ff007c12 */ /* 0x004fe4000f8e33ff */
[----:B----4-:R-:W-:Y:S02]  /*4790*/  MOV R2, UR6 ;  /* 0x0000000600027c02 */ /* 0x010fe40008000f00 */
[----:B------:R-:W1:Y:S07]  /*47a0*/  REDUX UR5, R0 ;  /* 0x00000000000573c4 */ /* 0x000e6e0000000000 */
[----:B------:R2:W-:Y:S01]  /*47b0*/  @P0 ATOMS.AND RZ, [UR4+0x14], R2 ;  /* 0x00001402ffff098c */ /* 0x0005e2000a800004 */
[----:B-1----:R-:W-:-:S05]  /*47c0*/  IMAD.U32 R0, RZ, RZ, UR5 ;  /* 0x00000005ff007e24 */ /* 0x002fca000f8e00ff */
[----:B------:R2:W-:Y:S01]  /*47d0*/  @P0 ATOMS.AND RZ, [UR4+0x18], R0 ;  /* 0x00001800ffff098c */ /* 0x0005e2000a800004 */
[----:B------:R-:W-:Y:S05]  /*47e0*/  BRA `(.L_x_91) ;  /* 0x0000000000147947 */ /* 0x000fea0003800000 */
.L_x_90:
[----:B------:R-:W-:Y:S02]  /*47f0*/  MOV R2, 0x4810 ;  /* 0x0000481000027802 */ /* 0x000fe40000000f00 */
[----:B---345:R-:W-:Y:S05]  /*4800*/  CALL.REL.NOINC `($__internal_0_$__cuda_sm10x_tcgen05_guardrail_trap_col_being_dealloced_not_returned_by_alloc) ;  /* 0x0000003c00b07944 */ /* 0x038fea0003c00000 */
[----:B------:R-:W-:Y:S05]  /*4810*/  BRA `(.L_x_91) ;  /* 0x0000000000087947 */ /* 0x000fea0003800000 */
.L_x_89:
[----:B------:R-:W-:Y:S02]  /*4820*/  MOV R2, 0x4840 ;  /* 0x0000484000027802 */ /* 0x000fe40000000f00 */
[----:B---345:R-:W-:Y:S05]  /*4830*/  CALL.REL.NOINC `($__internal_2_$__cuda_sm10x_tcgen05_guardrail_trap_unallocated_columns_being_dealloced) ;  /* 0x0000003c00bc7944 */ /* 0x038fea0003c00000 */
.L_x_91:
[----:B------:R-:W-:Y:S01]  /*4840*/  NOP ;  /* 0x0000000000007918 */ /* 0x000fe20000000000 */
[----:B------:R-:W-:Y:S05]  /*4850*/  EXIT ;  /* 0x000000000000794d */ /* 0x000fea0003800000 */
.L_x_62:
[----:B------:R-:W-:-:S09]  /*4860*/  UISETP.NE.OR UP0, UPT, UR11, 0x3, !UP5 ;  /* 0x000000030b00788c */ /* 0x000fd2000ef05670 */
[----:B------:R-:W-:Y:S05]  /*4870*/  BRA.U UP0, `(.L_x_92) ;  /* 0x0000000900e87547 */ /* 0x000fea000b800000 */
[----:B------:R-:W2:Y:S01]  /*4880*/  LDCU UR25, c[0x0][0x370] ;  /* 0x00006e00ff1977ac */ /* 0x000ea20008000800 */
[----:B------:R-:W3:Y:S01]  /*4890*/  LDC.64 R16, c[0x0][0x348] ;  /* 0x0000d200ff107b82 */ /* 0x000ee20000000a00 */
[----:B------:R-:W-:Y:S02]  /*48a0*/  HFMA2 R13, -RZ, RZ, 0, 0 ;  /* 0x00000000ff0d7431 */ /* 0x000fe400000001ff */
[----:B------:R-:W-:Y:S01]  /*48b0*/  IMAD.MOV.U32 R15, RZ, RZ, 0x1 ;  /* 0x00000001ff0f7424 */ /* 0x000fe200078e00ff */
[----:B------:R-:W2:Y:S01]  /*48c0*/  LDCU.128 UR20, c[0x0][0xb10] ;  /* 0x00016200ff1477ac */ /* 0x000ea20008000c00 */
[----:B------:R-:W-:Y:S01]  /*48d0*/  IMAD.MOV.U32 R14, RZ, RZ, RZ ;  /* 0x000000ffff0e7224 */ /* 0x000fe200078e00ff */
[----:B------:R-:W-:Y:S01]  /*48e0*/  MOV R12, 0x2000 ;  /* 0x00002000000c7802 */ /* 0x000fe20000000f00 */
[----:B------:R-:W4:Y:S01]  /*48f0*/  LDCU UR24, c[0x0][0x374] ;  /* 0x00006e80ff1877ac */ /* 0x000f220008000800 */
[----:B------:R-:W1:Y:S01]  /*4900*/  LDC.64 R2, c[0x0][0x888] ;  /* 0x00022200ff027b82 */ /* 0x000e620000000a00 */
[----:B------:R-:W4:Y:S01]  /*4910*/  LDCU UR13, c[0x0][0xb0c] ;  /* 0x00016180ff0d77ac */ /* 0x000f220008000800 */
[----:B------:R-:W4:Y:S06]  /*4920*/  LDCU UR18, c[0x0][0xb20] ;  /* 0x00016400ff1277ac */ /* 0x000f2c0008000800 */
[----:B------:R-:W1:Y:S01]  /*4930*/  LDC.64 R4, c[0x0][0x890] ;  /* 0x00022400ff047b82 */ /* 0x000e620000000a00 */
[----:B------:R-:W3:Y:S01]  /*4940*/  LDCU UR4, c[0x0][0xb30] ;  /* 0x00016600ff0477ac */ /* 0x000ee20008000800 */
[----:B------:R-:W-:Y:S01]  /*4950*/  UMOV UR19, 0x400 ;  /* 0x0000040000137882 */ /* 0x000fe20000000000 */
[----:B------:R-:W-:-:S02]  /*4960*/  UISETP.GE.AND UP0, UPT, UR37, 0x1, UPT ;  /* 0x000000012500788c */ /* 0x000fc4000bf06270 */
[----:B------:R-:W-:Y:S02]  /*4970*/  ULEA UR19, UR54, UR19, 0x18 ;  /* 0x0000001336137291 */ /* 0x000fe4000f8ec0ff */
[----:B------:R-:W-:Y:S02]  /*4980*/  UP2UR UR5, UPR, URZ, 0x1 ;  /* 0x00000001ff057883 */ /* 0x000fe40008000000 */
[----:B--2---:R-:W-:Y:S02]  /*4990*/  UIMAD.WIDE.U32 UR10, UR25, UR20, URZ ;  /* 0x00000014190a72a5 */ /* 0x004fe4000f8e00ff */
[----:B------:R-:W-:Y:S02]  /*49a0*/  UIADD3 UR5, UPT, UPT, UR19, 0xa0, URZ ;  /* 0x000000a013057890 */ /* 0x000fe4000fffe0ff */
[----:B----4-:R-:W-:Y:S02]  /*49b0*/  UIMAD.WIDE.U32 UR8, UR24, UR23, URZ ;  /* 0x00000017180872a5 */ /* 0x010fe4000f8e00ff */
[----:B------:R-:W-:-:S02]  /*49c0*/  UPLOP3.LUT UP3, UPT, UPT, UPT, UPT, 0x40, 0x4 ;  /* 0x000000000004789c */ /* 0x000fc40003f6e870 */
[----:B------:R-:W-:Y:S01]  /*49d0*/  UISETP.NE.AND UP4, UPT, UR37, 0x1, UPT ;  /* 0x000000012500788c */ /* 0x000fe2000bf85270 */
[----:B------:R-:W2:Y:S01]  /*49e0*/  LDCU.64 UR6, c[0x0][0xb28] ;  /* 0x00016500ff0677ac */ /* 0x000ea20008000a00 */
[----:B------:R-:W-:Y:S02]  /*49f0*/  UISETP.NE.AND UP6, UPT, UR13, 0x1, UPT ;  /* 0x000000010d00788c */ /* 0x000fe4000bfc5270 */
[----:B------:R-:W-:Y:S02]  /*4a00*/  UISETP.NE.AND UP5, UPT, UR22, 0x1, UPT ;  /* 0x000000011600788c */ /* 0x000fe4000bfa5270 */
[----:B------:R-:W-:Y:S02]  /*4a10*/  UPRMT UR54, UR54, 0x654, UR5 ;  /* 0x0000065436367896 */ /* 0x000fe40008000005 */
[----:B------:R-:W-:Y:S02]  /*4a20*/  USHF.R.U32.HI UR28, URZ, UR21, UR11 ;  /* 0x00000015ff1c7299 */ /* 0x000fe4000801160b */
[----:B------:R-:W-:-:S02]  /*4a30*/  USHF.R.U32.HI UR27, URZ, UR18, UR9 ;  /* 0x00000012ff1b7299 */ /* 0x000fc40008011609 */
[----:B---3--:R-:W-:-:S11]  /*4a40*/  UISETP.NE.AND UP2, UPT, UR4, 0x1, UPT ;  /* 0x000000010400788c */ /* 0x008fd6000bf45270 */
.L_x_100:
[C---:B------:R-:W-:Y:S02]  /*4a50*/  LEA R7, R14.reuse, UR19, 0x3 ;  /* 0x000000130e077c11 */ /* 0x040fe4000f8e18ff */
[----:B------:R-:W-:Y:S02]  /*4a60*/  SHF.L.U32 R0, R13, 0x1f, RZ ;  /* 0x0000001f0d007819 */ /* 0x000fe400000006ff */
[----:B------:R-:W-:Y:S02]  /*4a70*/  LEA R8, R14, UR19, 0x4 ;  /* 0x000000130e087c11 */ /* 0x000fe4000f8e20ff */
[----:B---3--:R-:W3:Y:S02]  /*4a80*/  SYNCS.PHASECHK.TRANS64.TRYWAIT P0, [R7+URZ+0xc0], R0 ;  /* 0x0000c000070075a7 */ /* 0x008ee400080011ff */
[----:B---3--:R-:W-:Y:S05]  /*4a90*/  @!P0 BRA `(.L_x_93) ;  /* 0x0000003800888947 */ /* 0x008fea0003800000 */
.L_x_162:
[----:B------:R-:W4:Y:S01]  /*4aa0*/  LDS.128 R8, [R8+0x150] ;  /* 0x0001500008087984 */ /* 0x000f220000000c00 */
[----:B------:R-:W-:Y:S01]  /*4ab0*/  UISETP.GE.AND UP0, UPT, UR37, 0x1, UPT ;  /* 0x000000012500788c */ /* 0x000fe2000bf06270 */
[----:B------:R-:W-:Y:S01]  /*4ac0*/  @!PT LDS RZ, [RZ] ;  /* 0x00000000fffff984 */ /* 0x000fe20000000800 */
[----:B------:R-:W-:Y:S01]  /*4ad0*/  @!PT LDS RZ, [RZ] ;  /* 0x00000000fffff984 */ /* 0x000fe20000000800 */
[----:B------:R-:W-:Y:S01]  /*4ae0*/  @!PT LDS RZ, [RZ] ;  /* 0x00000000fffff984 */ /* 0x000fe20000000800 */
[----:B------:R-:W-:Y:S01]  /*4af0*/  @!PT LDS RZ, [RZ] ;  /* 0x00000000fffff984 */ /* 0x000fe20000000800 */
[----:B------:R1:W-:Y:S06]  /*4b00*/  MEMBAR.ALL.CTA ;  /* 0x0000000000007992 */ /* 0x0003ec0000008000 */
[----:B-1----:R-:W1:Y:S01]  /*4b10*/  FENCE.VIEW.ASYNC.S ;  /* 0x00000000000073c6 */ /* 0x002e620000000000 */
[----:B----4-:R-:W-:Y:S11]  /*4b20*/  LOP3.LUT P0, RZ, R10, 0x1, RZ, 0xc0, !PT ;  /* 0x000000010aff7812 */ /* 0x010ff6000780c0ff */
[----:B------:R-:W-:Y:S02]  /*4b30*/  @!UPT UIADD3 URZ, UPT, UPT, URZ, URZ, URZ ;  /* 0x000000fffffff290 */ /* 0x000fe4000fffe0ff */
[----:B-1----:R-:W-:Y:S01]  /*4b40*/  VOTEU.ANY UP1, P0 ;  /* 0x0000000000ff7886 */ /* 0x002fe20000020100 */
[----:B------:R-:W-:Y:S11]  /*4b50*/  PLOP3.LUT P0, PT, PT, PT, UP1, 0x80, 0x8 ;  /* 0x000000000008781c */ /* 0x000ff60003f0f018 */
[----:B------:R-:W-:Y:S02]  /*4b60*/  @!UPT UIADD3 URZ, UPT, UPT, URZ, URZ, URZ ;  /* 0x000000fffffff290 */ /* 0x000fe4000fffe0ff */
[----:B---3--:R-:W-:Y:S02]  /*4b70*/  @P0 SHF.R.U32.HI R0, RZ, 0x10, R9 ;  /* 0x00000010ff000819 */ /* 0x008fe40000011609 */
[----:B------:R-:W-:Y:S02]  /*4b80*/  @P0 MOV R6, R8 ;  /* 0x0000000800060202 */ /* 0x000fe40000000f00 */
[----:B------:R-:W-:Y:S01]  /*4b90*/  @P0 R2UR UR4, R0 ;  /* 0x00000000000402ca */ /* 0x000fe200000e0000 */
[----:B------:R-:W-:Y:S01]  /*4ba0*/  VIADD R0, R7, 0xd0 ;  /* 0x000000d007007836 */ /* 0x000fe20000000000 */
[----:B------:R-:W-:Y:S02]  /*4bb0*/  @P0 LOP3.LUT R8, R9, 0xffff, RZ, 0xc0, !PT ;  /* 0x0000ffff09080812 */ /* 0x000fe400078ec0ff */
[----:B------:R-:W-:Y:S02]  /*4bc0*/  @P0 R2UR UR8, R6 ;  /* 0x00000000060802ca */ /* 0x000fe400000e0000 */
[----:B------:R-:W-:Y:S02]  /*4bd0*/  PRMT R0, RZ, 0x654, R0 ;  /* 0x00000654ff007816 */ /* 0x000fe40000000000 */
[----:B------:R-:W-:Y:S02]  /*4be0*/  @P0 R2UR UR5, R8 ;  /* 0x00000000080502ca */ /* 0x000fe400000e0000 */
[----:B------:R1:W-:Y:S03]  /*4bf0*/  SYNCS.ARRIVE.TRANS64.RED.A1T0 RZ, [R0+URZ], RZ ;  /* 0x000000ff00ff79a7 */ /* 0x0003e600081004ff */
[----:B------:R-:W-:Y:S04]  /*4c00*/  @UP1 UMOV UR29, UR4 ;  /* 0x00000004001d1c82 */ /* 0x000fe80008000000 */
[----:B------:R-:W-:Y:S04]  /*4c10*/  @UP1 UMOV UR15, UR8 ;  /* 0x00000008000f1c82 */ /* 0x000fe80008000000 */
[----:B------:R-:W-:Y:S01]  /*4c20*/  @UP1 UMOV UR14, UR5 ;  /* 0x00000005000e1c82 */ /* 0x000fe20008000000 */
[----:B------:R-:W-:Y:S05]  /*4c30*/  BRA.U !UP0, `(.L_x_94) ;  /* 0x0000000108947547 */ /* 0x000fea000b800000 */
[----:B------:R-:W-:Y:S02]  /*4c40*/  UIMAD.WIDE.U32 UR30, UR14, UR23, URZ ;  /* 0x000000170e1e72a5 */ /* 0x000fe4000f8e00ff */
[----:B------:R-:W-:Y:S02]  /*4c50*/  UIMAD.WIDE.U32 UR40, UR15, UR20, URZ ;  /* 0x000000140f2872a5 */ /* 0x000fe4000f8e00ff */
[----:B------:R-:W-:Y:S02]  /*4c60*/  USEL UR4, UR24, UR27, !UP5 ;  /* 0x0000001b18047287 */ /* 0x000fe4000e800000 */
[----:B------:R-:W-:Y:S02]  /*4c70*/  USHF.R.U32.HI UR32, URZ, UR18, UR31 ;  /* 0x00000012ff207299 */ /* 0x000fe4000801161f */
[----:B--2---:R-:W-:Y:S02]  /*4c80*/  UIMAD.WIDE.U32 UR38, UR4, UR6, URZ ;  /* 0x00000006042672a5 */ /* 0x004fe4000f8e00ff */
[----:B------:R-:W-:Y:S02]  /*4c90*/  USEL UR9, UR25, UR28, !UP6 ;  /* 0x0000001c19097287 */ /* 0x000fe4000f000000 */
[----:B------:R-:W-:Y:S02]  /*4ca0*/  USEL UR8, UR14, UR32, !UP5 ;  /* 0x000000200e087287 */ /* 0x000fe4000e800000 */
[----:B------:R-:W-:Y:S02]  /*4cb0*/  UIMAD.WIDE.U32 UR34, UR9, UR6, URZ ;  /* 0x00000006092272a5 */ /* 0x000fe4000f8e00ff */
[----:B------:R-:W-:Y:S02]  /*4cc0*/  UIMAD.WIDE.U32 UR16, UR8, UR6, URZ ;  /* 0x00000006081072a5 */ /* 0x000fe4000f8e00ff */
[----:B------:R-:W-:Y:S02]  /*4cd0*/  @UP4 USHF.R.U32.HI UR9, URZ, UR7, UR35 ;  /* 0x00000007ff094299 */ /* 0x000fe40008011623 */
[----:B------:R-:W-:Y:S02]  /*4ce0*/  USHF.R.U32.HI UR17, URZ, UR7, UR17 ;  /* 0x00000007ff117299 */ /* 0x000fe40008011611 */
[----:B------:R-:W-:Y:S02]  /*4cf0*/  UIMAD UR10, UR37, UR9, URZ ;  /* 0x00000009250a72a4 */ /* 0x000fe4000f8e02ff */
[----:B------:R-:W-:Y:S01]  /*4d00*/  USEL UR17, UR8, UR17, !UP4 ;  /* 0x0000001108117287 */ /* 0x000fe2000e000000 */
[----:B------:R-:W-:Y:S02]  /*4d10*/  UMOV UR31, UR41 ;  /* 0x00000029001f7c82 */ /* 0x000fe40008000000 */
[----:B------:R-:W-:Y:S02]  /*4d20*/  USHF.R.U32.HI UR30, URZ, UR21, UR31 ;  /* 0x00000015ff1e7299 */ /* 0x000fe4000801161f */
[----:B------:R-:W-:Y:S02]  /*4d30*/  UIADD3 UR16, UPT, UPT, -UR17, URZ, URZ ;  /* 0x000000ff11107290 */ /* 0x000fe4000fffe1ff */
[----:B------:R-:W-:Y:S02]  /*4d40*/  USEL UR5, UR15, UR30, !UP6 ;  /* 0x0000001e0f057287 */ /* 0x000fe4000f000000 */
[----:B------:R-:W-:Y:S01]  /*4d50*/  UIMAD UR16, UR37, UR16, UR8 ;  /* 0x00000010251072a4 */ /* 0x000fe2000f8e0208 */
[----:B------:R-:W-:Y:S02]  /*4d60*/  UMOV UR31, UR39 ;  /* 0x00000027001f7c82 */ /* 0x000fe40008000000 */
[----:B------:R-:W-:Y:S04]  /*4d70*/  @UP4 USHF.R.U32.HI UR4, URZ, UR7, UR31 ;  /* 0x00000007ff044299 */ /* 0x000fe8000801161f */
[----:B------:R-:W-:Y:S04]  /*4d80*/  UIMAD UR4, UR37, UR4, URZ ;  /* 0x00000004250472a4 */ /* 0x000fe8000f8e02ff */
[----:B------:R-:W-:Y:S04]  /*4d90*/  UISETP.GE.AND UP0, UPT, UR8, UR4, UPT ;  /* 0x000000040800728c */ /* 0x000fe8000bf06270 */
[----:B------:R-:W-:Y:S02]  /*4da0*/  UISETP.GE.OR UP0, UPT, UR5, UR10, UP0 ;  /* 0x0000000a0500728c */ /* 0x000fe40008706670 */
[----:B------:R-:W-:Y:S09]  /*4db0*/  UIMAD.WIDE.U32 UR10, UR5, UR6, URZ ;  /* 0x00000006050a72a5 */ /* 0x000ff2000f8e00ff */
[----:B------:R-:W-:Y:S04]  /*4dc0*/  @!UP0 USHF.R.U32.HI UR4, URZ, UR7, UR11 ;  /* 0x00000007ff048299 */ /* 0x000fe8000801160b */
[----:B------:R-:W-:Y:S04]  /*4dd0*/  @!UP0 USEL UR4, UR5, UR4, !UP4 ;  /* 0x0000000405048287 */ /* 0x000fe8000e000000 */
[----:B------:R-:W-:Y:S02]  /*4de0*/  @!UP0 UIMAD UR12, UR9, UR16, UR4 ;  /* 0x00000010090c82a4 */ /* 0x000fe4000f8e0204 */
[----:B------:R-:W-:Y:S02]  /*4df0*/  @!UP0 UIADD3 UR16, UPT, UPT, UR17, -UR4, URZ ;  /* 0x8000000411108290 */ /* 0x000fe4000fffe0ff */
[----:B------:R-:W-:Y:S02]  /*4e00*/  UIADD3 UR9, UPT, UPT, -UR5, URZ, URZ ;  /* 0x000000ff05097290 */ /* 0x000fe4000fffe1ff */
[----:B------:R-:W-:Y:S02]  /*4e10*/  UIADD3 UR4, UPT, UPT, -UR8, URZ, URZ ;  /* 0x000000ff08047290 */ /* 0x000fe4000fffe1ff */
[----:B------:R-:W-:Y:S02]  /*4e20*/  @!UP0 UIMAD UR8, UR16, UR37, UR5 ;  /* 0x00000025100882a4 */ /* 0x000fe4000f8e0205 */
[----:B------:R-:W-:Y:S02]  /*4e30*/  UIMAD UR15, UR13, UR9, UR15 ;  /* 0x000000090d0f72a4 */ /* 0x000fe4000f8e020f */
[----:B------:R-:W-:Y:S01]  /*4e40*/  UIMAD UR14, UR22, UR4, UR14 ;  /* 0x00000004160e72a4 */ /* 0x000fe2000f8e020e */
[----:B------:R-:W-:Y:S02]  /*4e50*/  @!UP0 UMOV UR5, UR12 ;  /* 0x0000000c00058c82 */ /* 0x000fe40008000000 */
[----:B------:R-:W-:Y:S02]  /*4e60*/  UIMAD UR15, UR5, UR13, UR15 ;  /* 0x0000000d050f72a4 */ /* 0x000fe4000f8e020f */
[----:B------:R-:W-:Y:S11]  /*4e70*/  UIMAD UR14, UR8, UR22, UR14 ;  /* 0x00000016080e72a4 */ /* 0x000ff6000f8e020e */
[----:B------:R-:W-:Y:S01]  /*4e80*/  @!UPT UIADD3 URZ, UPT, UPT, URZ, URZ, URZ ;  /* 0x000000fffffff290 */ /* 0x000fe2000fffe0ff */
.L_x_94:
[----:B------:R-:W3:Y:S01]  /*4e90*/  @!UP2 LDCU.128 UR8, c[0x0][0xb10] ;  /* 0x00016200ff08a7ac */ /* 0x000ee20008000c00 */
[C---:B------:R-:W-:Y:S02]  /*4ea0*/  ISETP.NE.U32.AND P1, PT, R4.reuse, RZ, PT ;  /* 0x000000ff0400720c */ /* 0x040fe40003f25070 */
[----:B------:R-:W-:Y:S02]  /*4eb0*/  ISETP.NE.U32.AND P0, PT, R4, RZ, PT ;  /* 0x000000ff0400720c */ /* 0x000fe40003f05070 */
[C---:B------:R-:W-:Y:S02]  /*4ec0*/  ISETP.NE.AND.EX P1, PT, R5.reuse, RZ, PT, P1 ;  /* 0x000000ff0500720c */ /* 0x040fe40003f25310 */
[----:B------:R-:W-:Y:S01]  /*4ed0*/  ISETP.NE.AND.EX P0, PT, R5, RZ, PT, P0 ;  /* 0x000000ff0500720c */ /* 0x000fe20003f05300 */
[----:B------:R-:W4:Y:S01]  /*4ee0*/  @!UP2 LDCU UR5, c[0x0][0xb0c] ;  /* 0x00016180ff05a7ac */ /* 0x000f220008000800 */
[----:B------:R-:W-:Y:S01]  /*4ef0*/  SHF.L.U32 R6, R15, 0x1f, RZ ;  /* 0x0000001f0f067819 */ /* 0x000fe200000006ff */
[----:B---3--:R-:W-:Y:S04]  /*4f00*/  UIMAD.WIDE.U32 UR16, UR15, UR8, URZ ;  /* 0x000000080f1072a5 */ /* 0x008fe8000f8e00ff */
[----:B------:R-:W-:Y:S02]  /*4f10*/  @!UP2 USHF.R.U32.HI UR4, URZ, UR9, UR17 ;  /* 0x00000009ff04a299 */ /* 0x000fe40008011611 */
[----:B------:R-:W-:Y:S02]  /*4f20*/  UIMAD.WIDE.U32 UR16, UR14, UR11, URZ ;  /* 0x0000000b0e1072a5 */ /* 0x000fe4000f8e00ff */
[----:B----4-:R-:W-:Y:S04]  /*4f30*/  @!UP2 UISETP.NE.AND UP0, UPT, UR5, 0x1, UPT ;  /* 0x000000010500a88c */ /* 0x010fe8000bf05270 */
[----:B------:R-:W-:Y:S02]  /*4f40*/  @!UP2 USEL UR8, UR15, UR4, !UP0 ;  /* 0x000000040f08a287 */ /* 0x000fe4000c000000 */
[----:B------:R-:W-:Y:S01]  /*4f50*/  @!UP2 UISETP.NE.AND UP0, UPT, UR10, 0x1, UPT ;  /* 0x000000010a00a88c */ /* 0x000fe2000bf05270 */
[----:B------:R-:W3:Y:S02]  /*4f60*/  @!UP2 LDCU UR4, c[0x0][0xb20] ;  /* 0x00016400ff04a7ac */ /* 0x000ee40008000800 */
[----:B---3--:R-:W-:Y:S04]  /*4f70*/  @!UP2 USHF.R.U32.HI UR4, URZ, UR4, UR17 ;  /* 0x00000004ff04a299 */ /* 0x008fe80008011611 */
[----:B------:R-:W-:Y:S04]  /*4f80*/  @!UP2 USEL UR9, UR14, UR4, !UP0 ;  /* 0x000000040e09a287 */ /* 0x000fe8000c000000 */
[----:B------:R-:W-:Y:S02]  /*4f90*/  @!UP2 UIADD3 UR4, UPT, UPT, -UR8, UR9, URZ ;  /* 0x000000090804a290 */ /* 0x000fe4000fffe1ff */
[----:B------:R-:W-:Y:S02]  /*4fa0*/  @!UP2 UIADD3 UR8, UPT, UPT, UR8, -UR9, URZ ;  /* 0x800000090808a290 */ /* 0x000fe4000fffe0ff */
[----:B------:R-:W-:Y:S02]  /*4fb0*/  @!UP2 UIMAD UR15, UR4, UR5, UR15 ;  /* 0x00000005040fa2a4 */ /* 0x000fe4000f8e020f */
[----:B------:R-:W-:Y:S01]  /*4fc0*/  @!UP2 UIMAD UR14, UR8, UR10, UR14 ;  /* 0x0000000a080ea2a4 */ /* 0x000fe2000f8e020e */
[----:B------:R-:W-:Y:S11]  /*4fd0*/  BRA.U UP3, `(.L_x_95) ;  /* 0x0000000103107547 */ /* 0x000ff6000b800000 */
[----:B------:R-:W-:Y:S04]  /*4fe0*/  MOV R7, UR26 ;  /* 0x0000001a00077c02 */ /* 0x000fe80008000f00 */
[----:B------:R-:W-:Y:S04]  /*4ff0*/  SHF.L.U32 R7, R7, 0x1f, RZ ;  /* 0x0000001f07077819 */ /* 0x000fe800000006ff */
[----:B------:R-:W3:Y:S02]  /*5000*/  SYNCS.PHASECHK.TRANS64.TRYWAIT P2, [UR19+0xb8], R7 ;  /* 0x0000b807ff0075a7 */ /* 0x000ee40008041113 */
[----:B---3--:R-:W-:Y:S05]  /*5010*/  @!P2 BRA `(.L_x_96) ;  /* 0x00000034003ca947 */ /* 0x008fea0003800000 */
.L_x_95:
[----:B------:R-:W-:Y:S05]  /*5020*/  @!P1 BRA `(.L_x_97) ;  /* 0x00000000002c9947 */ /* 0x000fea0003800000 */
[----:B------:R-:W-:Y:S01]  /*5030*/  ISETP.NE.U32.AND P1, PT, R2, RZ, PT ;  /* 0x000000ff0200720c */ /* 0x000fe20003f25070 */
[----:B------:R-:W-:Y:S03]  /*5040*/  IMAD.MOV.U32 R147, RZ, RZ, 0x1 ;  /* 0x00000001ff937424 */ /* 0x000fe600078e00ff */
[----:B------:R-:W-:Y:S11]  /*5050*/  ISETP.NE.AND.EX P1, PT, R3, RZ, PT, P1 ;  /* 0x000000ff0300720c */ /* 0x000ff60003f25310 */
[----:B------:R-:W-:Y:S02]  /*5060*/  @!UPT UIADD3 URZ, UPT, UPT, URZ, URZ, URZ ;  /* 0x000000fffffff290 */ /* 0x000fe4000fffe0ff */
[----:B------:R-:W3:Y:S01]  /*5070*/  @P1 LDC.64 R8, c[0x0][0x888] ;  /* 0x00022200ff081b82 */ /* 0x000ee20000000a00 */
[----:B-1----:R-:W-:Y:S04]  /*5080*/  @P1 IMAD R0, R4, UR36, RZ ;  /* 0x0000002404001c24 */ /* 0x002fe8000f8e02ff */
[----:B---3--:R-:W-:Y:S04]  /*5090*/  @P1 IMAD.WIDE R8, R0, 0x4, R8 ;  /* 0x0000000400081825 */ /* 0x008fe800078e0208 */
[----:B------:R-:W-:Y:S01]  /*50a0*/  HFMA2 R0, -RZ, RZ, 0, 5.9604644775390625e-08 ;  /* 0x00000001ff007431 */ /* 0x000fe200000001ff */
[----:B-----5:R3:W5:Y:S04]  /*50b0*/  @P1 LDG.E R72, desc[UR52][R8.64] ;  /* 0x0000003408481981 */ /* 0x020768000c1e1900 */
[----:B------:R-:W-:Y:S01]  /*50c0*/  @!P1 PRMT R147, R0, 0x7610, R147 ;  /* 0x0000761000939816 */ /* 0x000fe20000000093 */
[----:B---3--:R-:W4:Y:S06]  /*50d0*/  @!P1 LDC R72, c[0x0][0x880] ;  /* 0x00022000ff489b82 */ /* 0x008f2c0000000800 */
.L_x_97:
[----:B----45:R-:W-:Y:S01]  /*50e0*/  @!P0 ISETP.EQ.AND P1, PT, R72, RZ, PT ;  /* 0x000000ff4800820c */ /* 0x030fe20003f22270 */
[----:B------:R-:W-:Y:S01]  /*50f0*/  @!UPT UIADD3 URZ, UPT, UPT, URZ, URZ, URZ ;  /* 0x000000fffffff290 */ /* 0x000fe2000fffe0ff */
[----:B------:R-:W-:Y:S11]  /*5100*/  @!P0 BRA `(.L_x_98) ;  /* 0x0000000000188947 */ /* 0x000ff60003800000 */
[----:B------:R-:W-:Y:S02]  /*5110*/  LOP3.LUT P0, RZ, R147, 0xff, RZ, 0xc0, !PT ;  /* 0x000000ff93ff7812 */ /* 0x000fe4000780c0ff */
[----:B------:R-:W-:Y:S04]  /*5120*/  ISETP.NE.U32.AND P1, PT, R2, RZ, PT ;  /* 0x000000ff0200720c */ /* 0x000fe80003f25070 */
[----:B------:R-:W-:Y:S04]  /*5130*/  ISETP.NE.AND.EX P1, PT, R3, RZ, PT, P1 ;  /* 0x000000ff0300720c */ /* 0x000fe80003f25310 */
[----:B------:R-:W-:Y:S03]  /*5140*/  PLOP3.LUT P1, PT, P1, PT, PT, 0x8, 0x80 ;  /* 0x000000000080781c */ /* 0x000fe60000f2e170 */
[----:B------:R-:W-:Y:S11]  /*5150*/  @P0 ISETP.EQ.AND P1, PT, R72, RZ, PT ;  /* 0x000000ff4800020c */ /* 0x000ff60003f22270 */
[----:B------:R-:W-:Y:S02]  /*5160*/  @!UPT UIADD3 URZ, UPT, UPT, URZ, URZ, URZ ;  /* 0x000000fffffff290 */ /* 0x000fe4000fffe0ff */
.L_x_98:
[----:B------:R-:W3:Y:S01]  /*5170*/  SYNCS.PHASECHK.TRANS64.TRYWAIT P0, [UR19+0xa8], R6 ;  /* 0x0000a806ff0075a7 */ /* 0x000ee20008001113 */
[----:B------:R-:W-:Y:S02]  /*5180*/  ELECT P2, URZ, PT ;  /* 0x0000000000ff782f */ /* 0x000fe40003840000 */
[----:B------:R-:W-:Y:S01]  /*5190*/  IADD3 R14, PT, PT, R14, 0x1, RZ ;  /* 0x000000010e0e7810 */ /* 0x000fe20007ffe0ff */
[----:B---3--:R-:W-:Y:S10]  /*51a0*/  @!P0 BRA `(.L_x_99) ;  /* 0x0000003000f08947 */ /* 0x008ff40003800000 */
.L_x_165:
[----:B------:R-:W-:Y:S01]  /*51b0*/  PLOP3.LUT P1, PT, P1, P2, PT, 0xf2, 0x2f ;  /* 0x00000000002f781c */ /* 0x000fe20000f25e72 */
[----:B------:R-:W-:Y:S01]  /*51c0*/  UMOV UR16, 0x0 ;  /* 0x0000000000107882 */ /* 0x000fe20000000000 */
[----:B------:R-:W-:Y:S01]  /*51d0*/  UMOV UR17, 0x10000000 ;  /* 0x1000000000117882 */ /* 0x000fe20000000000 */
[----:B------:R-:W-:Y:S01]  /*51e0*/  UMOV UR12, UR36 ;  /* 0x00000024000c7c82 */ /* 0x000fe20008000000 */
[----:B------:R-:W-:Y:S01]  /*51f0*/  LOP3.LUT R15, R15, 0x1, RZ, 0x3c, !PT ;  /* 0x000000010f0f7812 */ /* 0x000fe200078e3cff */
[----:B------:R-:W-:Y:S01]  /*5200*/  UPLOP3.LUT UP3, UPT, UPT, UPT, UPT, 0x80, 0x8 ;  /* 0x000000000008789c */ /* 0x000fe20003f6f070 */
[----:B------:R-:W-:Y:S07]  /*5210*/  UMOV UR36, UR29 ;  /* 0x0000001d00247c82 */ /* 0x000fee0008000000 */
[----:B-1----:R-:W-:Y:S01]  /*5220*/  @!P1 IADD3 R6, P0, PT, R16, 0x580, RZ ;  /* 0x0000058010069810 */ /* 0x002fe20007f1e0ff */
[----:B------:R-:W-:Y:S03]  /*5230*/  VOTEU.ALL UP0, P1 ;  /* 0x0000000000ff7886 */ /* 0x000fe60000800000 */
[----:B------:R-:W-:Y:S01]  /*5240*/  @!P1 R2UR UR5, R6 ;  /* 0x00000000060592ca */ /* 0x000fe200000e0000 */
[----:B------:R-:W-:Y:S01]  /*5250*/  @!P1 IMAD.X R0, RZ, RZ, R17, P0 ;  /* 0x000000ffff009224 */ /* 0x000fe200000e0611 */
[----:B------:R-:W-:Y:S01]  /*5260*/  @!UP0 USHF.L.U32 UR10, UR51, 0x6, URZ ;  /* 0x00000006330a8899 */ /* 0x000fe200080006ff */
[----:B------:R-:W-:Y:S01]  /*5270*/  ISETP.NE.AND P0, PT, R14, 0x2, PT ;  /* 0x000000020e00780c */ /* 0x000fe20003f05270 */
[----:B------:R-:W-:Y:S02]  /*5280*/  @!UP0 USHF.L.U32 UR11, UR50, 0x7, URZ ;  /* 0x00000007320b8899 */ /* 0x000fe400080006ff */
[----:B------:R-:W-:Y:S01]  /*5290*/  @!P1 R2UR UR4, R0 ;  /* 0x00000000000492ca */ /* 0x000fe200000e0000 */
[----:B------:R-:W-:Y:S01]  /*52a0*/  @!UP0 UIADD3 UR8, UPT, UPT, UR19, 0x200, URZ ;  /* 0x0000020013088890 */ /* 0x000fe2000fffe0ff */
[----:B------:R-:W-:Y:S01]  /*52b0*/  SEL R0, RZ, 0x1, P0 ;  /* 0x00000001ff007807 */ /* 0x000fe20000000000 */
[----:B------:R-:W-:Y:S01]  /*52c0*/  @!UP0 UIADD3 UR9, UPT, UPT, UR19, 0xa0, URZ ;  /* 0x000000a013098890 */ /* 0x000fe2000fffe0ff */
[----:B------:R-:W-:Y:S01]  /*52d0*/  SEL R14, R14, RZ, P0 ;  /* 0x000000ff0e0e7207 */ /* 0x000fe20000000000 */
[----:B------:R-:W-:Y:S01]  /*52e0*/  VOTEU.ALL UP0, P1 ;  /* 0x0000000000ff7886 */ /* 0x000fe20000800000 */
[----:B------:R-:W-:Y:S01]  /*52f0*/  LOP3.LUT R13, R13, R0, RZ, 0x3c, !PT ;  /* 0x000000000d0d7212 */ /* 0x000fe200078e3cff */
[----:B------:R-:W-:Y:S01]  /*5300*/  IMAD.U32 R6, RZ, RZ, UR5 ;  /* 0x00000005ff067e24 */ /* 0x000fe2000f8e00ff */
[----:B------:R-:W-:Y:S02]  /*5310*/  UIADD3 UR51, UPT, UPT, UR14, UR48, URZ ;  /* 0x000000300e337290 */ /* 0x000fe4000fffe0ff */
[----:B------:R-:W-:Y:S03]  /*5320*/  UIADD3 UR50, UPT, UPT, UR15, UR49, URZ ;  /* 0x000000310f327290 */ /* 0x000fe6000fffe0ff */
[----:B------:R-:W-:Y:S01]  /*5330*/  IMAD.U32 R7, RZ, RZ, UR4 ;  /* 0x00000004ff077e24 */ /* 0x000fe2000f8e00ff */
[----:B------:R-:W-:Y:S04]  /*5340*/  @!P1 R2UR UR4, R6 ;  /* 0x00000000060492ca */ /* 0x000fe800000e0000 */
[----:B------:R-:W-:Y:S11]  /*5350*/  @!P1 R2UR UR5, R7 ;  /* 0x00000000070592ca */ /* 0x000ff600000e0000 */
[----:B------:R-:W-:Y:S02]  /*5360*/  @!UPT UIADD3 URZ, UPT, UPT, URZ, URZ, URZ ;  /* 0x000000fffffff290 */ /* 0x000fe4000fffe0ff */
[----:B------:R3:W-:Y:S01]  /*5370*/  @!UP0 UTMALDG.3D [UR8], [UR4], desc[UR16] ;  /* 0x00001008040085b4 */ /* 0x0007e20008011000 */
[----:B------:R3:W-:Y:S01]  /*5380*/  @!P1 SYNCS.ARRIVE.TRANS64.RED.A0TR RZ, [UR19+0xa0], R12 ;  /* 0x0000a00cffff99a7 */ /* 0x0007e20008300413 */
[----:B------:R-:W-:Y:S01]  /*5390*/  SYNCS.ARRIVE.TRANS64.RED.A1T0 RZ, [UR54], RZ ;  /* 0x000000ffffff79a7 */ /* 0x000fe20008100436 */
[----:B------:R-:W-:Y:S05]  /*53a0*/  BRA.U UP1, `(.L_x_100) ;  /* 0xfffffff501a87547 */ /* 0x000fea000b83ffff */
[----:B------:R-:W-:Y:S07]  /*53b0*/  MOV R0, UR19 ;  /* 0x0000001300007c02 */ /* 0x000fee0008000f00 */
.L_x_101:
[----:B-1----:R-:W-:-:S04]  /*53c0*/  SHF.L.U32 R2, R15, 0x1f, RZ ;  /* 0x0000001f0f027819 */ /* 0x002fc800000006ff */
[----:B------:R1:W4:Y:S03]  /*53d0*/  SYNCS.PHASECHK.TRANS64.TRYWAIT P0, [R0+URZ+0xa8], R2 ;  /* 0x0000a802000075a7 */ /* 0x00032600080011ff */
[----:B----4-:R-:W-:Y:S05]  /*53e0*/  @!P0 NANOSLEEP.SYNCS 0x989680 ;  /* 0x009896800000895d */ /* 0x010fea0003900000 */
[----:B------:R-:W4:Y:S02]  /*53f0*/  @!P0 SYNCS.PHASECHK.TRANS64 P0, [R0+URZ+0xa8], R2 ;  /* 0x0000a802000085a7 */ /* 0x000f2400080010ff */
[----:B--234-:R-:W-:Y:S05]  /*5400*/  @P0 EXIT ;  /* 0x000000000000094d */ /* 0x01cfea0003800000 */
[----:B------:R-:W-:Y:S05]  /*5410*/  BRA `(.L_x_101) ;  /* 0xfffffffc00e87947 */ /* 0x000fea000383ffff */
.L_x_92:
[----:B------:R-:W-:-:S06]  /*5420*/  UISETP.GE.AND UP0, UPT, UR11, 0x4, UPT ;  /* 0x000000040b00788c */ /* 0x000fcc000bf06270 */
[----:B------:R-:W-:-:S13]  /*5430*/  PLOP3.LUT P0, PT, PT, PT, UP0, 0x80, 0x8 ;  /* 0x000000000008781c */ /* 0x000fda0003f0f008 */
[----:B-1----:R-:W-:Y:S05]  /*5440*/  @!P0 EXIT ;  /* 0x000000000000894d */ /* 0x002fea0003800000 */
[----:B------:R-:W-:Y:S01]  /*5450*/  BAR.SYNC.DEFER_BLOCKING 0x6, 0xa0 ;  /* 0x0182800000007b1d */ /* 0x000fe20000010000 */
[C---:B------:R-:W-:Y:S01]  /*5460*/  IMAD.SHL.U32 R146, R142.reuse, 0x40, RZ ;  /* 0x000000408e927824 */ /* 0x040fe200078e00ff */
[C---:B------:R-:W-:Y:S01]  /*5470*/  R2P PR, R142.reuse, 0x6 ;  /* 0x000000068e007804 */ /* 0x040fe20000000000 */
[----:B------:R-:W-:Y:S02]  /*5480*/  IMAD.SHL.U32 R2, R142, 0x8, RZ ;  /* 0x000000088e027824 */ /* 0x000fe400078e00ff */
[----:B------:R-:W-:Y:S02]  /*5490*/  HFMA2 R68, -RZ, RZ, 0, 0 ;  /* 0x00000000ff447431 */ /* 0x000fe400000001ff */
[----:B------:R-:W-:Y:S01]  /*54a0*/  IMAD.MOV.U32 R144, RZ, RZ, 0x20 ;  /* 0x00000020ff907424 */ /* 0x000fe200078e00ff */
[----:B------:R-:W-:Y:S01]  /*54b0*/  UMOV UR57, 0x400 ;  /* 0x0000040000397882 */ /* 0x000fe20000000000 */
[----:B------:R-:W1:Y:S01]  /*54c0*/  LDC.64 R134, c[0x0][0x888] ;  /* 0x00022200ff867b82 */ /* 0x000e620000000a00 */
[----:B------:R-:W-:Y:S01]  /*54d0*/  ULEA UR57, UR54, UR57, 0x18 ;  /* 0x0000003936397291 */ /* 0x000fe2000f8ec0ff */
[----:B------:R-:W-:Y:S01]  /*54e0*/  LOP3.LUT R3, R146, 0x180, RZ, 0xc0, !PT ;  /* 0x0000018092037812 */ /* 0x000fe200078ec0ff */
[----:B------:R-:W-:Y:S01]  /*54f0*/  IMAD.MOV.U32 R145, RZ, RZ, 0x10 ;  /* 0x00000010ff917424 */ /* 0x000fe200078e00ff */
[----:B------:R-:W-:Y:S01]  /*5500*/  SEL R144, R144, 0xffffffe0, !P2 ;  /* 0xffffffe090907807 */ /* 0x000fe20005000000 */
[----:B------:R-:W-:Y:S01]  /*5510*/  IMAD.U32 R69, R142, 0x10000, RZ ;  /* 0x000100008e457824 */ /* 0x000fe200078e00ff */
[----:B------:R-:W-:Y:S01]  /*5520*/  LOP3.LUT R2, R3, 0x30, R2, 0xf8, !PT ;  /* 0x0000003003027812 */ /* 0x000fe200078ef802 */
[----:B------:R-:W-:Y:S01]  /*5530*/  UIADD3 UR4, UPT, UPT, UR57, 0x2200, URZ ;  /* 0x0000220039047890 */ /* 0x000fe2000fffe0ff */
[----:B------:R-:W2:Y:S01]  /*5540*/  LDC.64 R140, c[0x0][0x890] ;  /* 0x00022400ff8c7b82 */ /* 0x000ea20000000a00 */
[----:B------:R-:W-:-:S02]  /*5550*/  SEL R145, R145, 0xfffffff0, !P1 ;  /* 0xfffffff091917807 */ /* 0x000fc40004800000 */
[----:B------:R-:W-:Y:S02]  /*5560*/  CS2R R152, SRZ ;  /* 0x0000000000987805 */ /* 0x000fe4000001ff00 */
[----:B------:R-:W-:Y:S02]  /*5570*/  LOP3.LUT R146, R2, 0x1e40, R146, 0xf8, !PT ;  /* 0x00001e4002927812 */ /* 0x000fe400078ef892 */
[----:B------:R-:W-:Y:S02]  /*5580*/  CS2R R150, SRZ ;  /* 0x0000000000967805 */ /* 0x000fe4000001ff00 */
[----:B------:R-:W-:Y:S01]  /*5590*/  SHF.R.U32.HI R143, RZ, 0x4, R144 ;  /* 0x00000004ff8f7819 */ /* 0x000fe20000011690 */
[----:B------:R-:W-:Y:S01]  /*55a0*/  IMAD.U32 R154, RZ, RZ, UR4 ;  /* 0x00000004ff9a7e24 */ /* 0x000fe2000f8e00ff */
[----:B------:R-:W-:Y:S01]  /*55b0*/  LOP3.LUT R69, R69, 0x600000, RZ, 0xc0, !PT ;  /* 0x0060000045457812 */ /* 0x000fe200078ec0ff */
[----:B------:R-:W3:Y:S01]  /*55c0*/  LDC.64 R138, c[0x0][0x8b0] ;  /* 0x00022c00ff8a7b82 */ /* 0x000ee20000000a00 */
[----:B------:R-:W4:Y:S01]  /*55d0*/  LDS R0, [UR57+0x170] ;  /* 0x00017039ff007984 */ /* 0x000f220008000800 */
[----:B------:R-:W-:Y:S01]  /*55e0*/  VIADD R2, R146, UR57 ;  /* 0x0000003992027c36 */ /* 0x000fe20008000000 */
[C---:B------:R-:W-:Y:S01]  /*55f0*/  LEA.HI R143, R145.reuse, R143, RZ, 0x1c ;  /* 0x0000008f918f7211 */ /* 0x040fe200078fe0ff */
[----:B------:R-:W1:Y:S02]  /*5600*/  LDCU UR59, c[0x0][0x370] ;  /* 0x00006e00ff3b77ac */ /* 0x000e640008000800 */
[--C-:B------:R-:W-:Y:S01]  /*5610*/  IMAD.IADD R145, R145, 0x1, R2.reuse ;  /* 0x0000000191917824 */ /* 0x100fe200078e0202 */
[----:B------:R-:W-:Y:S01]  /*5620*/  IADD3 R144, PT, PT, R144, R2, RZ ;  /* 0x0000000290907210 */ /* 0x000fe20007ffe0ff */
[----:B------:R-:W1:Y:S01]  /*5630*/  LDC.64 R136, c[0x0][0x8a8] ;  /* 0x00022a00ff887b82 */ /* 0x000e620000000a00 */
[----:B------:R-:W-:Y:S01]  /*5640*/  IMAD R143, R143, 0x10, R2 ;  /* 0x000000108f8f7824 */ /* 0x000fe200078e0202 */
[----:B------:R-:W1:Y:S01]  /*5650*/  LDCU.64 UR62, c[0x0][0x348] ;  /* 0x00006900ff3e77ac */ /* 0x000e620008000a00 */
[----:B------:R-:W1:Y:S01]  /*5660*/  LDCU UR41, c[0x0][0xb0c] ;  /* 0x00016180ff2977ac */ /* 0x000e620008000800 */
[----:B------:R-:W1:Y:S01]  /*5670*/  LDCU UR55, c[0x0][0xb20] ;  /* 0x00016400ff3777ac */ /* 0x000e620008000800 */
[----:B------:R-:W1:Y:S01]  /*5680*/  LDCU UR40, c[0x0][0xb30] ;  /* 0x00016600ff2877ac */ /* 0x000e620008000800 */
[----:B------:R-:W1:Y:S01]  /*5690*/  LDCU.64 UR38, c[0x0][0xb28] ;  /* 0x00016500ff2677ac */ /* 0x000e620008000a00 */
[----:B------:R-:W1:Y:S01]  /*56a0*/  LDCU.128 UR44, c[0x0][0xb10] ;  /* 0x00016200ff2c77ac */ /* 0x000e620008000c00 */
[----:B------:R-:W1:Y:S01]  /*56b0*/  LDCU UR58, c[0x0][0x374] ;  /* 0x00006e80ff3a77ac */ /* 0x000e620008000800 */
[----:B------:R-:W-:Y:S01]  /*56c0*/  UIADD3 UR56, UPT, UPT, UR57, 0x200, URZ ;  /* 0x0000020039387890 */ /* 0x000fe2000fffe0ff */
[----:B--2-4-:R-:W-:-:S11]  /*56d0*/  IMAD.IADD R69, R0, 0x1, R69 ;  /* 0x0000000100457824 */ /* 0x014fd600078e0245 */
.L_x_119:
[----:B------:R-:W-:Y:S02]  /*56e0*/  LEA R3, R150, UR57, 0x3 ;  /* 0x0000003996037c11 */ /* 0x000fe4000f8e18ff */
[----:B------:R-:W-:Y:S02]  /*56f0*/  SHF.L.U32 R0, R152, 0x1f, RZ ;  /* 0x0000001f98007819 */ /* 0x000fe400000006ff */
[----:B------:R-:W-:Y:S02]  /*5700*/  LEA R4, R150, UR57, 0x4 ;  /* 0x0000003996047c11 */ /* 0x000fe4000f8e20ff */
[----:B--2---:R-:W2:Y:S02]  /*5710*/  SYNCS.PHASECHK.TRANS64.TRYWAIT P0, [R3+URZ+0xc0], R0 ;  /* 0x0000c000030075a7 */ /* 0x004ea400080011ff */
[----:B-12---:R-:W-:Y:S05]  /*5720*/  @!P0 BRA `(.L_x_102) ;  /* 0x0000002c00a88947 */ /* 0x006fea0003800000 */
.L_x_166:
        /* <DEDUP_REMOVED lines=11> */
[----:B------:R-:W-:Y:S01]  /*57e0*/  PLOP3.LUT P0, PT, PT, PT, UP1, 0x80, 0x8 ;  /* 0x000000000008781c */ /* 0x000fe20003f0f018 */
[----:B------:R-:W-:Y:S11]  /*57f0*/  UP2UR UR61, UPR, URZ, 0x2 ;  /* 0x00000002ff3d7883 */ /* 0x000ff60008000000 */
[----:B------:R-:W-:Y:S01]  /*5800*/  @!UPT UIADD3 URZ, UPT, UPT, URZ, URZ, URZ ;  /* 0x000000fffffff290 */ /* 0x000fe2000fffe0ff */
[----:B--2---:R-:W-:Y:S02]  /*5810*/  @P0 SHF.R.U32.HI R0, RZ, 0x10, R5 ;  /* 0x00000010ff000819 */ /* 0x004fe40000011605 */
        /* <DEDUP_REMOVED lines=13> */
[----:B------:R-:W-:Y:S02]  /*58f0*/  UISETP.NE.AND UP0, UPT, UR46, 0x1, UPT ;  /* 0x000000012e00788c */ /* 0x000fe4000bf05270 */
[----:B------:R-:W-:Y:S02]  /*5900*/  USHF.R.U32.HI UR15, URZ, UR55, UR15 ;  /* 0x00000037ff0f7299 */ /* 0x000fe4000801160f */
[----:B------:R-:W-:Y:S02]  /*5910*/  UIMAD.WIDE.U32 UR18, UR59, UR44, URZ ;  /* 0x0000002c3b1272a5 */ /* 0x000fe4000f8e00ff */
[----:B------:R-:W-:Y:S02]  /*5920*/  UIMAD.WIDE.U32 UR20, UR42, UR47, URZ ;  /* 0x0000002f2a1472a5 */ /* 0x000fe4000f8e00ff */
[----:B------:R-:W-:Y:S02]  /*5930*/  USEL UR4, UR58, UR15, !UP0 ;  /* 0x0000000f3a047287 */ /* 0x000fe4000c000000 */
[----:B------:R-:W-:Y:S02]  /*5940*/  UISETP.NE.AND UP2, UPT, UR37, 0x1, UPT ;  /* 0x000000012500788c */ /* 0x000fe4000bf45270 */
[----:B------:R-:W-:Y:S02]  /*5950*/  USHF.R.U32.HI UR14, URZ, UR45, UR19 ;  /* 0x0000002dff0e7299 */ /* 0x000fe40008011613 */
[----:B------:R-:W-:Y:S02]  /*5960*/  USHF.R.U32.HI UR15, URZ, UR55, UR21 ;  /* 0x00000037ff0f7299 */ /* 0x000fe40008011615 */
[----:B------:R-:W-:Y:S02]  /*5970*/  UIMAD.WIDE.U32 UR18, UR4, UR38, URZ ;  /* 0x00000026041272a5 */ /* 0x000fe4000f8e00ff */
[----:B------:R-:W-:Y:S02]  /*5980*/  UISETP.NE.AND UP1, UPT, UR41, 0x1, UPT ;  /* 0x000000012900788c */ /* 0x000fe4000bf25270 */
[----:B------:R-:W-:Y:S02]  /*5990*/  UIMAD.WIDE.U32 UR16, UR43, UR44, URZ ;  /* 0x0000002c2b1072a5 */ /* 0x000fe4000f8e00ff */
[----:B------:R-:W-:Y:S02]  /*59a0*/  USEL UR8, UR42, UR15, !UP0 ;  /* 0x0000000f2a087287 */ /* 0x000fe4000c000000 */
[----:B------:R-:W-:Y:S02]  /*59b0*/  USEL UR9, UR59, UR14, !UP1 ;  /* 0x0000000e3b097287 */ /* 0x000fe4000c800000 */
[----:B------:R-:W-:Y:S02]  /*59c0*/  USHF.R.U32.HI UR14, URZ, UR45, UR17 ;  /* 0x0000002dff0e7299 */ /* 0x000fe40008011611 */
[----:B------:R-:W-:Y:S02]  /*59d0*/  UIMAD.WIDE.U32 UR16, UR9, UR38, URZ ;  /* 0x00000026091072a5 */ /* 0x000fe4000f8e00ff */
[----:B------:R-:W-:Y:S02]  /*59e0*/  USEL UR5, UR43, UR14, !UP1 ;  /* 0x0000000e2b057287 */ /* 0x000fe4000c800000 */
[----:B------:R-:W-:Y:S02]  /*59f0*/  @UP2 USHF.R.U32.HI UR9, URZ, UR39, UR17 ;  /* 0x00000027ff092299 */ /* 0x000fe40008011611 */
[----:B------:R-:W-:Y:S02]  /*5a00*/  UIMAD.WIDE.U32 UR12, UR8, UR38, URZ ;  /* 0x00000026080c72a5 */ /* 0x000fe4000f8e00ff */
[----:B------:R-:W-:Y:S02]  /*5a10*/  UIMAD UR6, UR37, UR9, URZ ;  /* 0x00000009250672a4 */ /* 0x000fe4000f8e02ff */
[----:B------:R-:W-:Y:S01]  /*5a20*/  USHF.R.U32.HI UR11, URZ, UR39, UR13 ;  /* 0x00000027ff0b7299 */ /* 0x000fe2000801160d */
[----:B------:R-:W-:Y:S02]  /*5a30*/  UMOV UR15, UR19 ;  /* 0x00000013000f7c82 */ /* 0x000fe40008000000 */
[----:B------:R-:W-:Y:S02]  /*5a40*/  @UP2 USHF.R.U32.HI UR4, URZ, UR39, UR15 ;  /* 0x00000027ff042299 */ /* 0x000fe4000801160f */
[----:B------:R-:W-:Y:S02]  /*5a50*/  USEL UR12, UR8, UR11, !UP2 ;  /* 0x0000000b080c7287 */ /* 0x000fe4000d000000 */
[----:B------:R-:W-:Y:S02]  /*5a60*/  UIMAD UR4, UR37, UR4, URZ ;  /* 0x00000004250472a4 */ /* 0x000fe4000f8e02ff */
[----:B------:R-:W-:Y:S02]  /*5a70*/  UIADD3 UR11, UPT, UPT, -UR12, URZ, URZ ;  /* 0x000000ff0c0b7290 */ /* 0x000fe4000fffe1ff */
[----:B------:R-:W-:Y:S02]  /*5a80*/  UISETP.GE.AND UP0, UPT, UR8, UR4, UPT ;  /* 0x000000040800728c */ /* 0x000fe4000bf06270 */
[----:B------:R-:W-:Y:S02]  /*5a90*/  UIMAD UR11, UR37, UR11, UR8 ;  /* 0x0000000b250b72a4 */ /* 0x000fe4000f8e0208 */
[----:B------:R-:W-:Y:S02]  /*5aa0*/  UISETP.GE.OR UP0, UPT, UR5, UR6, UP0 ;  /* 0x000000060500728c */ /* 0x000fe40008706670 */
[----:B------:R-:W-:Y:S02]  /*5ab0*/  UIMAD.WIDE.U32 UR6, UR5, UR38, URZ ;  /* 0x00000026050672a5 */ /* 0x000fe4000f8e00ff */
[----:B------:R-:W-:Y:S04]  /*5ac0*/  UIADD3 UR6, UPT, UPT, -UR8, URZ, URZ ;  /* 0x000000ff08067290 */ /* 0x000fe8000fffe1ff */
[----:B------:R-:W-:Y:S03]  /*5ad0*/  UIMAD UR42, UR46, UR6, UR42 ;  /* 0x000000062e2a72a4 */ /* 0x000fe6000f8e022a */
[----:B------:R-:W-:Y:S02]  /*5ae0*/  @!UP0 USHF.R.U32.HI UR4, URZ, UR39, UR7 ;  /* 0x00000027ff048299 */ /* 0x000fe40008011607 */
[----:B------:R-:W-:Y:S02]  /*5af0*/  UIADD3 UR7, UPT, UPT, -UR5, URZ, URZ ;  /* 0x000000ff05077290 */ /* 0x000fe4000fffe1ff */
[----:B------:R-:W-:Y:S02]  /*5b00*/  @!UP0 USEL UR4, UR5, UR4, !UP2 ;  /* 0x0000000405048287 */ /* 0x000fe4000d000000 */
[----:B------:R-:W-:Y:S02]  /*5b10*/  UIMAD UR43, UR41, UR7, UR43 ;  /* 0x00000007292b72a4 */ /* 0x000fe4000f8e022b */
[----:B------:R-:W-:Y:S02]  /*5b20*/  @!UP0 UIMAD UR10, UR9, UR11, UR4 ;  /* 0x0000000b090a82a4 */ /* 0x000fe4000f8e0204 */
[----:B------:R-:W-:Y:S04]  /*5b30*/  @!UP0 UIADD3 UR11, UPT, UPT, UR12, -UR4, URZ ;  /* 0x800000040c0b8290 */ /* 0x000fe8000fffe0ff */
[----:B------:R-:W-:Y:S03]  /*5b40*/  @!UP0 UIMAD UR8, UR11, UR37, UR5 ;  /* 0x000000250b0882a4 */ /* 0x000fe6000f8e0205 */
[----:B------:R-:W-:Y:S02]  /*5b50*/  @!UP0 UMOV UR5, UR10 ;  /* 0x0000000a00058c82 */ /* 0x000fe40008000000 */
[----:B------:R-:W-:Y:S02]  /*5b60*/  UIMAD UR43, UR5, UR41, UR43 ;  /* 0x00000029052b72a4 */ /* 0x000fe4000f8e022b */
[----:B------:R-:W-:Y:S11]  /*5b70*/  UIMAD UR42, UR8, UR46, UR42 ;  /* 0x0000002e082a72a4 */ /* 0x000ff6000f8e022a */
[----:B------:R-:W-:Y:S01]  /*5b80*/  @!UPT UIADD3 URZ, UPT, UPT, URZ, URZ, URZ ;  /* 0x000000fffffff290 */ /* 0x000fe2000fffe0ff */
.L_x_103:
[----:B------:R-:W-:Y:S01]  /*5b90*/  UISETP.NE.AND UP0, UPT, UR40, 0x1, UPT ;  /* 0x000000012800788c */ /* 0x000fe2000bf05270 */
[----:B------:R-:W-:Y:S10]  /*5ba0*/  IADD3 R150, PT, PT, R150, 0x1, RZ ;  /* 0x0000000196967810 */ /* 0x000ff40007ffe0ff */
[----:B------:R-:W2:Y:S01]  /*5bb0*/  @!UP0 LDCU.128 UR8, c[0x0][0xb10] ;  /* 0x00016200ff0887ac */ /* 0x000ea20008000c00 */
[----:B------:R-:W4:Y:S01]  /*5bc0*/  @!UP0 LDCU UR5, c[0x0][0xb0c] ;  /* 0x00016180ff0587ac */ /* 0x000f220008000800 */
[----:B------:R-:W3:Y:S01]  /*5bd0*/  @!UP0 LDCU UR4, c[0x0][0xb20] ;  /* 0x00016400ff0487ac */ /* 0x000ee20008000800 */
[----:B--2---:R-:W-:Y:S02]  /*5be0*/  UIMAD.WIDE.U32 UR6, UR43, UR8, URZ ;  /* 0x000000082b0672a5 */ /* 0x004fe4000f8e00ff */
[----:B------:R-:W-:Y:S02]  /*5bf0*/  UIMAD.WIDE.U32 UR12, UR42, UR11, URZ ;  /* 0x0000000b2a0c72a5 */ /* 0x000fe4000f8e00ff */
[----:B------:R-:W-:Y:S02]  /*5c00*/  @!UP0 UISETP.NE.AND UP1, UPT, UR10, 0x1, UPT ;  /* 0x000000010a00888c */ /* 0x000fe4000bf25270 */
[----:B------:R-:W-:Y:S02]  /*5c10*/  @!UP0 USHF.R.U32.HI UR7, URZ, UR9, UR7 ;  /* 0x00000009ff078299 */ /* 0x000fe40008011607 */
[----:B----4-:R-:W-:Y:S02]  /*5c20*/  @!UP0 UISETP.NE.AND UP2, UPT, UR5, 0x1, UPT ;  /* 0x000000010500888c */ /* 0x010fe4000bf45270 */
[----:B---3--:R-:W-:Y:S02]  /*5c30*/  @!UP0 USHF.R.U32.HI UR4, URZ, UR4, UR13 ;  /* 0x00000004ff048299 */ /* 0x008fe4000801160d */
[----:B------:R-:W-:Y:S02]  /*5c40*/  @!UP0 USEL UR7, UR43, UR7, !UP2 ;  /* 0x000000072b078287 */ /* 0x000fe4000d000000 */
[----:B------:R-:W-:Y:S04]  /*5c50*/  @!UP0 USEL UR6, UR42, UR4, !UP1 ;  /* 0x000000042a068287 */ /* 0x000fe8000c800000 */
[----:B------:R-:W-:Y:S02]  /*5c60*/  @!UP0 UIADD3 UR4, UPT, UPT, -UR7, UR6, URZ ;  /* 0x0000000607048290 */ /* 0x000fe4000fffe1ff */
[----:B------:R-:W-:Y:S02]  /*5c70*/  @!UP0 UIADD3 UR6, UPT, UPT, UR7, -UR6, URZ ;  /* 0x8000000607068290 */ /* 0x000fe4000fffe0ff */
[----:B------:R-:W-:Y:S02]  /*5c80*/  @!UP0 UIMAD UR43, UR4, UR5, UR43 ;  /* 0x00000005042b82a4 */ /* 0x000fe4000f8e022b */
[----:B------:R-:W-:Y:S02]  /*5c90*/  @!UP0 UIMAD UR42, UR6, UR10, UR42 ;  /* 0x0000000a062a82a4 */ /* 0x000fe4000f8e022a */
[----:B------:R-:W-:Y:S09]  /*5ca0*/  ULOP3.LUT UP0, URZ, UR56, 0x1b0, URZ, 0xc0, !UPT ;  /* 0x000001b038ff7892 */ /* 0x000ff2000f80c0ff */
[----:B------:R-:W-:Y:S05]  /*5cb0*/  BRA.U !UP0, `(.L_x_104) ;  /* 0x0000000108407547 */ /* 0x000fea000b800000 */
[----:B------:R-:W2:Y:S01]  /*5cc0*/  LDCU.64 UR8, c[0x4][0x80] ;  /* 0x01001000ff0877ac */ /* 0x000ea20008000a00 */
[----:B------:R-:W-:Y:S01]  /*5cd0*/  MOV R3, 0x0 ;  /* 0x0000000000037802 */ /* 0x000fe20000000f00 */
[----:B------:R-:W-:Y:S02]  /*5ce0*/  HFMA2 R12, -RZ, RZ, 0, 5.9604644775390625e-08 ;  /* 0x00000001ff0c7431 */ /* 0x000fe400000001ff */
[----:B------:R-:W-:Y:S02]  /*5cf0*/  IMAD.MOV.U32 R8, RZ, RZ, 0x70 ;  /* 0x00000070ff087424 */ /* 0x000fe400078e00ff */
[----:B------:R-:W-:Y:S01]  /*5d00*/  IMAD.MOV.U32 R13, RZ, RZ, RZ ;  /* 0x000000ffff0d7224 */ /* 0x000fe200078e00ff */
[----:B------:R-:W3:Y:S01]  /*5d10*/  LDCU.64 UR6, c[0x4][0x88] ;  /* 0x01001100ff0677ac */ /* 0x000ee20008000a00 */
[----:B------:R-:W4:Y:S01]  /*5d20*/  LDC.64 R2, c[0x4][R3] ;  /* 0x0100000003027b82 */ /* 0x000f220000000a00 */
[----:B------:R-:W1:Y:S01]  /*5d30*/  LDCU.64 UR4, c[0x4][0x8] ;  /* 0x01000100ff0477ac */ /* 0x000e620008000a00 */
[----:B--2---:R-:W-:Y:S01]  /*5d40*/  MOV R5, UR9 ;  /* 0x0000000900057c02 */ /* 0x004fe20008000f00 */
[----:B------:R-:W-:Y:S01]  /*5d50*/  IMAD.U32 R4, RZ, RZ, UR8 ;  /* 0x00000008ff047e24 */ /* 0x000fe2000f8e00ff */
[----:B---3--:R-:W-:Y:S01]  /*5d60*/  MOV R7, UR7 ;  /* 0x0000000700077c02 */ /* 0x008fe20008000f00 */
[----:B------:R-:W-:Y:S01]  /*5d70*/  IMAD.U32 R6, RZ, RZ, UR6 ;  /* 0x00000006ff067e24 */ /* 0x000fe2000f8e00ff */
[----:B-1----:R-:W-:Y:S01]  /*5d80*/  MOV R11, UR5 ;  /* 0x00000005000b7c02 */ /* 0x002fe20008000f00 */
[----:B------:R-:W-:Y:S02]  /*5d90*/  IMAD.U32 R10, RZ, RZ, UR4 ;  /* 0x00000004ff0a7e24 */ /* 0x000fe4000f8e00ff */
[----:B------:R-:W-:Y:S07]  /*5da0*/  LEPC R20, `(.L_x_104) ;  /* 0x000000001014794e */ /* 0x000fee0000000000 */
[----:B----45:R-:W-:Y:S05]  /*5db0*/  CALL.ABS.NOINC R2 ;  /* 0x0000000002007343 */ /* 0x030fea0003c00000 */
.L_x_104:
[----:B------:R-:W-:Y:S01]  /*5dc0*/  LOP3.LUT P0, RZ, R154, 0x1b0, RZ, 0xc0, !PT ;  /* 0x000001b09aff7812 */ /* 0x000fe2000780c0ff */
[----:B------:R-:W-:Y:S11]  /*5dd0*/  BSSY.RECONVERGENT B6, `(.L_x_105) ;  /* 0x0000013000067945 */ /* 0x000ff60003800200 */
[----:B------:R-:W-:Y:S01]  /*5de0*/  @!UPT UIADD3 URZ, UPT, UPT, URZ, URZ, URZ ;  /* 0x000000fffffff290 */ /* 0x000fe2000fffe0ff */
[----:B------:R-:W-:Y:S05]  /*5df0*/  @!P0 BRA `(.L_x_106) ;  /* 0x0000000000408947 */ /* 0x000fea0003800000 */
        /* <DEDUP_REMOVED lines=16> */
.L_x_106:
[----:B------:R-:W-:Y:S05]  /*5f00*/  BSYNC.RECONVERGENT B6 ;  /* 0x0000000000067941 */ /* 0x000fea0003800200 */
.L_x_105:
[----:B------:R-:W-:Y:S02]  /*5f10*/  ISETP.NE.U32.AND P0, PT, R134, RZ, PT ;  /* 0x000000ff8600720c */ /* 0x000fe40003f05070 */
[C---:B------:R-:W-:Y:S02]  /*5f20*/  ISETP.NE.U32.AND P2, PT, R140.reuse, RZ, PT ;  /* 0x000000ff8c00720c */ /* 0x040fe40003f45070 */
[----:B------:R-:W-:Y:S02]  /*5f30*/  ISETP.NE.AND.EX P0, PT, R135, RZ, PT, P0 ;  /* 0x000000ff8700720c */ /* 0x000fe40003f05300 */
[----:B------:R-:W-:Y:S02]  /*5f40*/  ISETP.NE.U32.AND P4, PT, R140, RZ, PT ;  /* 0x000000ff8c00720c */ /* 0x000fe40003f85070 */
[C---:B------:R-:W-:Y:S02]  /*5f50*/  ISETP.NE.AND.EX P2, PT, R141.reuse, RZ, P0, P2 ;  /* 0x000000ff8d00720c */ /* 0x040fe40000745320 */
[----:B------:R-:W-:Y:S02]  /*5f60*/  ISETP.NE.AND.EX P4, PT, R141, RZ, PT, P4 ;  /* 0x000000ff8d00720c */ /* 0x000fe40003f85340 */
[----:B------:R-:W-:Y:S02]  /*5f70*/  ISETP.NE.U32.AND P5, PT, R138, RZ, PT ;  /* 0x000000ff8a00720c */ /* 0x000fe40003fa5070 */
[----:B------:R-:W-:Y:S02]  /*5f80*/  PLOP3.LUT P0, PT, PT, PT, PT, 0x8, 0x80 ;  /* 0x000000000080781c */ /* 0x000fe40003f0e170 */
[----:B------:R-:W-:Y:S05]  /*5f90*/  ISETP.NE.AND.EX P5, PT, R139, RZ, PT, P5 ;  /* 0x000000ff8b00720c */ /* 0x000fea0003fa5350 */
[----:B------:R-:W-:Y:S02]  /*5fa0*/  @!P2 ISETP.NE.U32.AND P1, PT, R134, RZ, PT ;  /* 0x000000ff8600a20c */ /* 0x000fe40003f25070 */
[----:B------:R-:W-:Y:S02]  /*5fb0*/  @!P2 PLOP3.LUT P0, PT, P4, PT, PT, 0x80, 0x8 ;  /* 0x000000000008a81c */ /* 0x000fe4000270f070 */
[----:B------:R-:W-:Y:S01]  /*5fc0*/  @!P2 ISETP.NE.AND.EX P1, PT, R135, RZ, PT, P1 ;  /* 0x000000ff8700a20c */ /* 0x000fe20003f25310 */
[----:B------:R-:W-:Y:S01]  /*5fd0*/  @!UPT UIADD3 URZ, UPT, UPT, URZ, URZ, URZ ;  /* 0x000000fffffff290 */ /* 0x000fe2000fffe0ff */
[----:B------:R-:W-:Y:S11]  /*5fe0*/  @!P4 BRA `(.L_x_107) ;  /* 0x00000000002cc947 */ /* 0x000ff60003800000 */
[----:B------:R-:W-:Y:S01]  /*5ff0*/  ISETP.NE.U32.AND P3, PT, R134, RZ, PT ;  /* 0x000000ff8600720c */ /* 0x000fe20003f65070 */
[----:B------:R-:W-:Y:S03]  /*6000*/  IMAD.MOV.U32 R147, RZ, RZ, 0x1 ;  /* 0x00000001ff937424 */ /* 0x000fe600078e00ff */
[----:B------:R-:W-:Y:S11]  /*6010*/  ISETP.NE.AND.EX P3, PT, R135, RZ, PT, P3 ;  /* 0x000000ff8700720c */ /* 0x000ff60003f65330 */
[----:B------:R-:W-:Y:S02]  /*6020*/  @!UPT UIADD3 URZ, UPT, UPT, URZ, URZ, URZ ;  /* 0x000000fffffff290 */ /* 0x000fe4000fffe0ff */
[----:B------:R-:W2:Y:S01]  /*6030*/  @P3 LDC.64 R2, c[0x0][0x888] ;  /* 0x00022200ff023b82 */ /* 0x000ea20000000a00 */
[----:B-1----:R-:W-:Y:S04]  /*6040*/  @P3 IMAD R0, R140, UR36, RZ ;  /* 0x000000248c003c24 */ /* 0x002fe8000f8e02ff */
[----:B--2---:R-:W-:Y:S04]  /*6050*/  @P3 IMAD.WIDE R2, R0, 0x4, R2 ;  /* 0x0000000400023825 */ /* 0x004fe800078e0202 */
[----:B------:R-:W-:Y:S01]  /*6060*/  HFMA2 R0, -RZ, RZ, 0, 5.9604644775390625e-08 ;  /* 0x00000001ff007431 */ /* 0x000fe200000001ff */
[----:B-----5:R2:W5:Y:S04]  /*6070*/  @P3 LDG.E R72, desc[UR52][R2.64] ;  /* 0x0000003402483981 */ /* 0x020568000c1e1900 */
[----:B------:R-:W-:Y:S01]  /*6080*/  @!P3 PRMT R147, R0, 0x7610, R147 ;  /* 0x000076100093b816 */ /* 0x000fe20000000093 */
[----:B--2---:R-:W3:Y:S06]  /*6090*/  @!P3 LDC R72, c[0x0][0x880] ;  /* 0x00022000ff48bb82 */ /* 0x004eec0000000800 */
.L_x_107:
[----:B------:R-:W-:Y:S05]  /*60a0*/  @!P5 BRA `(.L_x_108) ;  /* 0x000000000020d947 */ /* 0x000fea0003800000 */
[----:B------:R-:W-:Y:S04]  /*60b0*/  ISETP.NE.U32.AND P3, PT, R136, RZ, PT ;  /* 0x000000ff8800720c */ /* 0x000fe80003f65070 */
[----:B------:R-:W-:Y:S11]  /*60c0*/  ISETP.NE.AND.EX P3, PT, R137, RZ, PT, P3 ;  /* 0x000000ff8900720c */ /* 0x000ff60003f65330 */
[----:B------:R-:W-:Y:S02]  /*60d0*/  @!UPT UIADD3 URZ, UPT, UPT, URZ, URZ, URZ ;  /* 0x000000fffffff290 */ /* 0x000fe4000fffe0ff */
[----:B------:R-:W2:Y:S01]  /*60e0*/  @P3 LDC.64 R2, c[0x0][0x8a8] ;  /* 0x00022a00ff023b82 */ /* 0x000ea20000000a00 */
[----:B-1----:R-:W-:Y:S04]  /*60f0*/  @P3 IMAD R0, R138, UR36, RZ ;  /* 0x000000248a003c24 */ /* 0x002fe8000f8e02ff */
[----:B--2---:R-:W-:Y:S05]  /*6100*/  @P3 IMAD.WIDE R2, R0, 0x4, R2 ;  /* 0x0000000400023825 */ /* 0x004fea00078e0202 */
[----:B-----5:R2:W5:Y:S02]  /*6110*/  @P3 LDG.E R70, desc[UR52][R2.64] ;  /* 0x0000003402463981 */ /* 0x020564000c1e1900 */
[----:B--2---:R-:W4:Y:S02]  /*6120*/  @!P3 LDC R70, c[0x0][0x8a0] ;  /* 0x00022800ff46bb82 */ /* 0x004f240000000800 */
.L_x_108:
[----:B---3-5:R-:W-:Y:S01]  /*6130*/  @!P2 ISETP.NE.AND P3, PT, R72, RZ, PT ;  /* 0x000000ff4800a20c */ /* 0x028fe20003f65270 */
[----:B------:R-:W-:Y:S01]  /*6140*/  BSSY B1, `(.L_x_109) ;  /* 0x000003f000017945 */ /* 0x000fe20003800000 */
[----:B------:R-:W-:Y:S02]  /*6150*/  @!P2 SEL R2, RZ, 0xffffffff, P1 ;  /* 0xffffffffff02a807 */ /* 0x000fe40000800000 */
[----:B------:R-:W-:Y:S02]  /*6160*/  CS2R R90, SRZ ;  /* 0x00000000005a7805 */ /* 0x000fe4000001ff00 */
[----:B-1----:R-:W-:Y:S02]  /*6170*/  @!P2 SEL R0, RZ, 0xffffffff, P3 ;  /* 0xffffffffff00a807 */ /* 0x002fe40001800000 */
[----:B------:R-:W-:Y:S02]  /*6180*/  CS2R R88, SRZ ;  /* 0x0000000000587805 */ /* 0x000fe4000001ff00 */
[----:B------:R-:W-:Y:S02]  /*6190*/  @!P2 LOP3.LUT P1, RZ, R147, 0xff, RZ, 0xc0, !PT ;  /* 0x000000ff93ffa812 */ /* 0x000fe4000782c0ff */
[----:B------:R-:W-:Y:S02]  /*61a0*/  CS2R R86, SRZ ;  /* 0x0000000000567805 */ /* 0x000fe4000001ff00 */
[----:B------:R-:W-:Y:S02]  /*61b0*/  LEA R149, R68, UR57, 0x3 ;  /* 0x0000003944957c11 */ /* 0x000fe4000f8e18ff */
[----:B------:R-:W-:Y:S02]  /*61c0*/  CS2R R84, SRZ ;  /* 0x0000000000547805 */ /* 0x000fe4000001ff00 */
[----:B------:R-:W-:Y:S01]  /*61d0*/  @P0 SEL R0, R2, R0, !P1 ;  /* 0x0000000002000207 */ /* 0x000fe20004800000 */
[----:B------:R-:W-:Y:S01]  /*61e0*/  IMAD R2, R68, 0x40, R69 ;  /* 0x0000004044027824 */ /* 0x000fe200078e0245 */
[----:B------:R-:W-:Y:S02]  /*61f0*/  SHF.L.U32 R4, R153, 0x1f, RZ ;  /* 0x0000001f99047819 */ /* 0x000fe400000006ff */
[----:B------:R-:W-:Y:S02]  /*6200*/  CS2R R82, SRZ ;  /* 0x0000000000527805 */ /* 0x000fe4000001ff00 */
[----:B------:R-:W-:Y:S02]  /*6210*/  @!P2 LOP3.LUT R0, R0, 0x1, RZ, 0xc0, !PT ;  /* 0x000000010000a812 */ /* 0x000fe400078ec0ff */
[----:B------:R-:W-:Y:S02]  /*6220*/  CS2R R80, SRZ ;  /* 0x0000000000507805 */ /* 0x000fe4000001ff00 */
[----:B------:R-:W-:Y:S02]  /*6230*/  PLOP3.LUT P5, PT, PT, PT, PT, 0x8, 0x80 ;  /* 0x000000000080781c */ /* 0x000fe40003fae170 */
[----:B------:R-:W-:Y:S02]  /*6240*/  CS2R R18, SRZ ;  /* 0x0000000000127805 */ /* 0x000fe4000001ff00 */
[----:B------:R-:W-:Y:S02]  /*6250*/  ISETP.NE.U32.OR P2, PT, R0, 0x1, P2 ;  /* 0x000000010000780c */ /* 0x000fe40001745470 */
[----:B------:R-:W-:Y:S11]  /*6260*/  CS2R R16, SRZ ;  /* 0x0000000000107805 */ /* 0x000ff6000001ff00 */
[----:B------:R-:W-:Y:S04]  /*6270*/  @P2 SHF.L.U32 R0, R151, 0x1f, RZ ;  /* 0x0000001f97002819 */ /* 0x000fe800000006ff */
[----:B------:R-:W1:Y:S01]  /*6280*/  @P2 SYNCS.PHASECHK.TRANS64.TRYWAIT P0, [UR57+0xa0], R0 ;  /* 0x0000a000ff0025a7 */ /* 0x000e620008001139 */
[----:B------:R2:W3:Y:S01]  /*6290*/  SYNCS.PHASECHK.TRANS64.TRYWAIT P3, [R149+URZ+0xe0], R4 ;  /* 0x0000e004950075a7 */ /* 0x0004e200080611ff */
[----:B-1----:R-:W-:Y:S01]  /*62a0*/  @P2 PLOP3.LUT P5, PT, P0, PT, PT, 0x8, 0x80 ;  /* 0x000000000080281c */ /* 0x002fe200007ae170 */
[----:B------:R-:W-:Y:S01]  /*62b0*/  @!UPT UIADD3 URZ, UPT, UPT, URZ, URZ, URZ ;  /* 0x000000fffffff290 */ /* 0x000fe2000fffe0ff */
[----:B--23--:R-:W-:Y:S11]  /*62c0*/  @!P2 BRA `(.L_x_110) ;  /* 0x000000000098a947 */ /* 0x00cff60003800000 */
[----:B------:R-:W-:Y:S01]  /*62d0*/  ISETP.NE.U32.AND P0, PT, R134, RZ, PT ;  /* 0x000000ff8600720c */ /* 0x000fe20003f05070 */
[----:B------:R-:W-:Y:S01]  /*62e0*/  BSSY B0, `(.L_x_111) ;  /* 0x0000016000007945 */ /* 0x000fe20003800000 */
[----:B------:R-:W-:Y:S02]  /*62f0*/  ISETP.NE.AND P2, PT, R72, RZ, PT ;  /* 0x000000ff4800720c */ /* 0x000fe40003f45270 */
[----:B------:R-:W-:Y:S02]  /*6300*/  CS2R R18, SRZ ;  /* 0x0000000000127805 */ /* 0x000fe4000001ff00 */
[----:B------:R-:W-:Y:S02]  /*6310*/  ISETP.NE.AND.EX P0, PT, R135, RZ, PT, P0 ;  /* 0x000000ff8700720c */ /* 0x000fe40003f05300 */
[----:B------:R-:W-:Y:S02]  /*6320*/  CS2R R16, SRZ ;  /* 0x0000000000107805 */ /* 0x000fe4000001ff00 */
[----:B------:R-:W-:Y:S02]  /*6330*/  LOP3.LUT P1, RZ, R147, 0xff, RZ, 0xc0, !PT ;  /* 0x000000ff93ff7812 */ /* 0x000fe4000782c0ff */
[----:B------:R-:W-:Y:S02]  /*6340*/  CS2R R82, SRZ ;  /* 0x0000000000527805 */ /* 0x000fe4000001ff00 */
[----:B------:R-:W-:Y:S02]  /*6350*/  SEL R0, RZ, 0xffffffff, P2 ;  /* 0xffffffffff007807 */ /* 0x000fe40001000000 */
[----:B------:R-:W-:Y:S02]  /*6360*/  CS2R R80, SRZ ;  /* 0x0000000000507805 */ /* 0x000fe4000001ff00 */
[----:B------:R-:W-:Y:S02]  /*6370*/  SEL R3, RZ, 0xffffffff, P0 ;  /* 0xffffffffff037807 */ /* 0x000fe40000000000 */
[----:B------:R-:W-:Y:S02]  /*6380*/  CS2R R86, SRZ ;  /* 0x0000000000567805 */ /* 0x000fe4000001ff00 */
[----:B------:R-:W-:Y:S02]  /*6390*/  CS2R R84, SRZ ;  /* 0x0000000000547805 */ /* 0x000fe4000001ff00 */
[----:B------:R-:W-:Y:S02]  /*63a0*/  CS2R R90, SRZ ;  /* 0x00000000005a7805 */ /* 0x000fe4000001ff00 */
[----:B------:R-:W-:Y:S02]  /*63b0*/  @P4 SEL R0, R3, R0, !P1 ;  /* 0x0000000003004207 */ /* 0x000fe40004800000 */
[----:B------:R-:W-:Y:S02]  /*63c0*/  CS2R R88, SRZ ;  /* 0x0000000000587805 */ /* 0x000fe4000001ff00 */
[----:B------:R-:W-:Y:S04]  /*63d0*/  LOP3.LUT R0, R0, 0x1, RZ, 0xc0, !PT ;  /* 0x0000000100007812 */ /* 0x000fe800078ec0ff */
[----:B------:R-:W-:Y:S01]  /*63e0*/  ISETP.NE.U32.AND P0, PT, R0, 0x1, PT ;  /* 0x000000010000780c */ /* 0x000fe20003f05070 */
[----:B------:R-:W-:Y:S01]  /*63f0*/  @!UPT UIADD3 URZ, UPT, UPT, URZ, URZ, URZ ;  /* 0x000000fffffff290 */ /* 0x000fe2000fffe0ff */
[----:B------:R-:W-:Y:S11]  /*6400*/  @!P5 BRA `(.L_x_112) ;  /* 0x00000000000cd947 */ /* 0x000ff60003800000 */
[----:B------:R-:W-:Y:S04]  /*6410*/  SHF.L.U32 R3, R151, 0x1f, RZ ;  /* 0x0000001f97037819 */ /* 0x000fe800000006ff */
[----:B------:R-:W1:Y:S02]  /*6420*/  SYNCS.PHASECHK.TRANS64.TRYWAIT P1, [UR57+0xa0], R3 ;  /* 0x0000a003ff0075a7 */ /* 0x000e640008021139 */
[----:B-1----:R-:W-:Y:S05]  /*6430*/  @!P1 BRA `(.L_x_113) ;  /* 0x0000002000789947 */ /* 0x002fea0003800000 */
.L_x_112:
[----:B------:R-:W-:Y:S05]  /*6440*/  BSYNC B0 ;  /* 0x0000000000007941 */ /* 0x000fea0003800000 */
.L_x_111:
[----:B------:R2:W3:Y:S01]  /*6450*/  @P0 LDS.128 R16, [R146+UR57+0x200] ;  /* 0x0002003992100984 */ /* 0x0004e20008000c00 */
[----:B------:R-:W-:Y:S01]  /*6460*/  UIADD3 UR4, UPT, UPT, UR57, 0xa8, URZ ;  /* 0x000000a839047890 */ /* 0x000fe2000fffe0ff */
[----:B------:R-:W-:Y:S02]  /*6470*/  LOP3.LUT R151, R151, 0x1, RZ, 0x3c, !PT ;  /* 0x0000000197977812 */ /* 0x000fe400078e3cff */
[----:B------:R2:W1:Y:S01]  /*6480*/  @P0 LDS.128 R80, [R145+0x200] ;  /* 0x0002000091500984 */ /* 0x0004620000000c00 */
[----:B------:R-:W-:Y:S03]  /*6490*/  UPRMT UR4, UR54, 0x654, UR4 ;  /* 0x0000065436047896 */ /* 0x000fe60008000004 */
[----:B------:R2:W1:Y:S04]  /*64a0*/  @P0 LDS.128 R84, [R144+0x200] ;  /* 0x0002000090540984 */ /* 0x0004680000000c00 */
[----:B------:R2:W1:Y:S01]  /*64b0*/  @P0 LDS.128 R88, [R143+0x200] ;  /* 0x000200008f580984 */ /* 0x0004620000000c00 */
[----:B------:R-:W-:Y:S01]  /*64c0*/  @!PT LDS RZ, [RZ] ;  /* 0x00000000fffff984 */ /* 0x000fe20000000800 */
[----:B------:R-:W-:Y:S01]  /*64d0*/  @!PT LDS RZ, [RZ] ;  /* 0x00000000fffff984 */ /* 0x000fe20000000800 */
[----:B------:R-:W-:Y:S01]  /*64e0*/  @!PT LDS RZ, [RZ] ;  /* 0x00000000fffff984 */ /* 0x000fe20000000800 */
[----:B------:R-:W-:Y:S01]  /*64f0*/  @!PT LDS RZ, [RZ] ;  /* 0x00000000fffff984 */ /* 0x000fe20000000800 */
[----:B------:R5:W-:Y:S06]  /*6500*/  MEMBAR.ALL.CTA ;  /* 0x0000000000007992 */ /* 0x000bec0000008000 */
[----:B-----5:R-:W5:Y:S02]  /*6510*/  FENCE.VIEW.ASYNC.S ;  /* 0x00000000000073c6 */ /* 0x020f640000000000 */
[----:B-----5:R-:W-:Y:S01]  /*6520*/  SYNCS.ARRIVE.TRANS64.RED.A1T0 RZ, [UR4], RZ ;  /* 0x000000ffffff79a7 */ /* 0x020fe20008100404 */
.L_x_110:
[----:B------:R-:W-:Y:S05]  /*6530*/  BSYNC B1 ;  /* 0x0000000000017941 */ /* 0x000fea0003800000 */
.L_x_109:
[----:B-1----:R-:W-:Y:S04]  /*6540*/  SHF.R.U32.HI R0, RZ, 0x15, R2 ;  /* 0x00000015ff007819 */ /* 0x002fe80000011602 */
[----:B------:R-:W-:Y:S01]  /*6550*/  LOP3.LUT P0, RZ, R0, 0x3, R148, 0x48, !PT ;  /* 0x0000000300ff7812 */ /* 0x000fe20007804894 */
[----:B------:R-:W-:Y:S01]  /*6560*/  @!UPT UIADD3 URZ, UPT, UPT, URZ, URZ, URZ ;  /* 0x000000fffffff290 */ /* 0x000fe2000fffe0ff */
[----:B------:R-:W-:Y:S11]  /*6570*/  @P3 BRA `(.L_x_114) ;  /* 0x0000000000083947 */ /* 0x000ff60003800000 */
[----:B------:R-:W1:Y:S02]  /*6580*/  SYNCS.PHASECHK.TRANS64.TRYWAIT P1, [R149+URZ+0xe0], R4 ;  /* 0x0000e004950075a7 */ /* 0x000e6400080211ff */
[----:B-1----:R-:W-:Y:S05]  /*6590*/  @!P1 BRA `(.L_x_115) ;  /* 0x0000002000389947 */ /* 0x002fea0003800000 */
.L_x_114:
[----:B------:R-:W-:Y:S05]  /*65a0*/  @!P0 BRA `(.L_x_116) ;  /* 0x0000000000408947 */ /* 0x000fea0003800000 */
[----:B------:R-:W1:Y:S01]  /*65b0*/  LDCU.64 UR8, c[0x4][0x70] ;  /* 0x01000e00ff0877ac */ /* 0x000e620008000a00 */
[----:B------:R-:W-:Y:S01]  /*65c0*/  MOV R15, 0x0 ;  /* 0x00000000000f7802 */ /* 0x000fe20000000f00 */
[----:B------:R-:W-:Y:S02]  /*65d0*/  HFMA2 R12, -RZ, RZ, 0, 5.9604644775390625e-08 ;  /* 0x00000001ff0c7431 */ /* 0x000fe400000001ff */
[----:B------:R-:W-:Y:S02]  /*65e0*/  IMAD.MOV.U32 R8, RZ, RZ, 0x192 ;  /* 0x00000192ff087424 */ /* 0x000fe400078e00ff */
[----:B------:R-:W-:Y:S01]  /*65f0*/  IMAD.MOV.U32 R13, RZ, RZ, RZ ;  /* 0x000000ffff0d7224 */ /* 0x000fe200078e00ff */
[----:B------:R-:W5:Y:S01]  /*6600*/  LDCU.64 UR6, c[0x4][0x78] ;  /* 0x01000f00ff0677ac */ /* 0x000f620008000a00 */
[----:B------:R-:W2:Y:S01]  /*6610*/  LDC.64 R14, c[0x4][R15] ;  /* 0x010000000f0e7b82 */ /* 0x000ea20000000a00 */
[----:B------:R-:W3:Y:S01]  /*6620*/  LDCU.64 UR4, c[0x4][0x10] ;  /* 0x01000200ff0477ac */ /* 0x000ee20008000a00 */
[----:B-1----:R-:W-:Y:S01]  /*6630*/  MOV R5, UR9 ;  /* 0x0000000900057c02 */ /* 0x002fe20008000f00 */
[----:B------:R-:W-:Y:S01]  /*6640*/  IMAD.U32 R4, RZ, RZ, UR8 ;  /* 0x00000008ff047e24 */ /* 0x000fe2000f8e00ff */
[----:B-----5:R-:W-:Y:S01]  /*6650*/  MOV R7, UR7 ;  /* 0x0000000700077c02 */ /* 0x020fe20008000f00 */
[----:B------:R-:W-:Y:S01]  /*6660*/  IMAD.U32 R6, RZ, RZ, UR6 ;  /* 0x00000006ff067e24 */ /* 0x000fe2000f8e00ff */
[----:B---3--:R-:W-:Y:S01]  /*6670*/  MOV R11, UR5 ;  /* 0x00000005000b7c02 */ /* 0x008fe20008000f00 */
[----:B------:R-:W-:Y:S02]  /*6680*/  IMAD.U32 R10, RZ, RZ, UR4 ;  /* 0x00000004ff0a7e24 */ /* 0x000fe4000f8e00ff */
[----:B------:R-:W-:Y:S07]  /*6690*/  LEPC R20, `(.L_x_116) ;  /* 0x000000001014794e */ /* 0x000fee0000000000 */
[----:B--2-4-:R-:W-:Y:S05]  /*66a0*/  CALL.ABS.NOINC R14 ;  /* 0x000000000e007343 */ /* 0x014fea0003c00000 */
.L_x_116:
[----:B------:R-:W-:Y:S01]  /*66b0*/  LOP3.LUT P0, RZ, R142, 0x60, RZ, 0xc0, !PT ;  /* 0x000000608eff7812 */ /* 0x000fe2000780c0ff */
[----:B------:R-:W-:Y:S05]  /*66c0*/  WARPSYNC.ALL ;  /* 0x0000000000007948 */ /* 0x000fea0003800000 */
[----:B------:R-:W-:Y:S01]  /*66d0*/  R2UR UR4, R2 ;  /* 0x00000000020472ca */ /* 0x000fe200000e0000 */
[----:B---3--:R-:W-:Y:S01]  /*66e0*/  IMAD.U32 R129, R18, 0x10000, RZ ;  /* 0x0001000012817824 */ /* 0x008fe200078e00ff */
[----:B------:R-:W-:Y:S01]  /*66f0*/  PRMT R71, R16, 0x8880, RZ ;  /* 0x0000888010477816 */ /* 0x000fe200000000ff */
[----:B------:R-:W-:Y:S01]  /*6700*/  IMAD.SHL.U32 R92, R90, 0x100, RZ ;  /* 0x000001005a5c7824 */ /* 0x000fe200078e00ff */
[C---:B------:R-:W-:Y:S01]  /*6710*/  SHF.L.U32 R73, R16.reuse, 0x10, RZ ;  /* 0x0000001010497819 */ /* 0x040fe200000006ff */
[----:B------:R-:W-:Y:S01]  /*6720*/  IMAD.U32 R114, R83, 0x10000, RZ ;  /* 0x0001000053727824 */ /* 0x000fe200078e00ff */
[----:B------:R-:W-:Y:S01]  /*6730*/  SHF.L.U32 R74, R16, 0x8, RZ ;  /* 0x00000008104a7819 */ /* 0x000fe200000006ff */
[----:B------:R-:W-:Y:S01]  /*6740*/  IMAD.U32 R103, R88, 0x10000, RZ ;  /* 0x0001000058677824 */ /* 0x000fe200078e00ff */
[----:B------:R-:W-:Y:S01]  /*6750*/  SHF.R.S32.HI R75, RZ, 0x18, R16 ;  /* 0x00000018ff4b7819 */ /* 0x000fe20000011410 */
[----:B------:R-:W-:Y:S01]  /*6760*/  IMAD.SHL.U32 R122, R80, 0x100, RZ ;  /* 0x00000100507a7824 */ /* 0x000fe200078e00ff */
[----:B------:R-:W-:Y:S01]  /*6770*/  PRMT R133, R17, 0x8880, RZ ;  /* 0x0000888011857816 */ /* 0x000fe200000000ff */
[----:B------:R-:W-:Y:S01]  /*6780*/  IMAD.SHL.U32 R107, R85, 0x100, RZ ;  /* 0x00000100556b7824 */ /* 0x000fe200078e00ff */
[C---:B------:R-:W-:Y:S01]  /*6790*/  SHF.L.U32 R132, R17.reuse, 0x10, RZ ;  /* 0x0000001011847819 */ /* 0x040fe200000006ff */
[----:B------:R-:W-:Y:S01]  /*67a0*/  BSSY.RECONVERGENT B0, `(.L_x_117) ;  /* 0x0000122000007945 */ /* 0x000fe20003800200 */
[----:B------:R-:W-:Y:S02]  /*67b0*/  SHF.L.U32 R131, R17, 0x8, RZ ;  /* 0x0000000811837819 */ /* 0x000fe400000006ff */
[----:B------:R-:W-:Y:S02]  /*67c0*/  SHF.R.S32.HI R76, RZ, 0x18, R17 ;  /* 0x00000018ff4c7819 */ /* 0x000fe40000011411 */
[C---:B------:R-:W-:Y:S02]  /*67d0*/  PRMT R130, R18.reuse, 0x8880, RZ ;  /* 0x0000888012827816 */ /* 0x040fe400000000ff */
[----:B------:R-:W-:Y:S02]  /*67e0*/  SHF.L.U32 R128, R18, 0x8, RZ ;  /* 0x0000000812807819 */ /* 0x000fe400000006ff */
[----:B------:R-:W-:Y:S02]  /*67f0*/  SHF.R.S32.HI R77, RZ, 0x18, R18 ;  /* 0x00000018ff4d7819 */ /* 0x000fe40000011412 */
[C---:B------:R-:W-:Y:S02]  /*6800*/  PRMT R127, R19.reuse, 0x8880, RZ ;  /* 0x00008880137f7816 */ /* 0x040fe400000000ff */
[C---:B------:R-:W-:Y:S02]  /*6810*/  SHF.L.U32 R126, R19.reuse, 0x10, RZ ;  /* 0x00000010137e7819 */ /* 0x040fe400000006ff */
[----:B------:R-:W-:Y:S02]  /*6820*/  SHF.L.U32 R125, R19, 0x8, RZ ;  /* 0x00000008137d7819 */ /* 0x000fe400000006ff */
[----:B------:R-:W-:Y:S02]  /*6830*/  SHF.R.S32.HI R78, RZ, 0x18, R19 ;  /* 0x00000018ff4e7819 */ /* 0x000fe40000011413 */
[----:B------:R-:W1:Y:S01]  /*6840*/  LDTM.x64 R4, tmem[UR4] ;  /* 0x00000004000479ee */ /* 0x000e620008340000 */
[----:B------:R-:W-:Y:S01]  /*6850*/  NOP ;  /* 0x0000000000007918 */ /* 0x000fe20000000000 */
[----:B------:R-:W-:Y:S02]  /*6860*/  IADD3 R149, PT, PT, R149, 0x100, RZ ;  /* 0x0000010095957810 */ /* 0x000fe40007ffe0ff */
[----:B------:R-:W-:Y:S02]  /*6870*/  SHF.R.S32.HI R73, RZ, 0x18, R73 ;  /* 0x00000018ff497819 */ /* 0x000fe40000011449 */
[----:B------:R-:W-:Y:S02]  /*6880*/  LOP3.LUT R149, R149, 0xfefffff8, RZ, 0xc0, !PT ;  /* 0xfefffff895957812 */ /* 0x000fe400078ec0ff */
[C---:B------:R-:W-:Y:S02]  /*6890*/  PRMT R94, R90.reuse, 0x8880, RZ ;  /* 0x000088805a5e7816 */ /* 0x040fe400000000ff */
[----:B-1----:R1:W-:Y:S01]  /*68a0*/  SYNCS.ARRIVE.TRANS64.RED.A1T0 RZ, [R149+URZ], RZ ;  /* 0x000000ff95ff79a7 */ /* 0x0023e200081004ff */
[----:B------:R-:W-:Y:S02]  /*68b0*/  SHF.L.U32 R93, R90, 0x10, RZ ;  /* 0x000000105a5d7819 */ /* 0x000fe400000006ff */
[----:B------:R-:W-:Y:S02]  /*68c0*/  SHF.R.S32.HI R74, RZ, 0x18, R74 ;  /* 0x00000018ff4a7819 */ /* 0x000fe4000001144a */
[C---:B------:R-:W-:Y:S02]  /*68d0*/  PRMT R124, R80.reuse, 0x8880, RZ ;  /* 0x00008880507c7816 */ /* 0x040fe400000000ff */
[----:B------:R-:W-:Y:S02]  /*68e0*/  SHF.L.U32 R123, R80, 0x10, RZ ;  /* 0x00000010507b7819 */ /* 0x000fe400000006ff */
[C---:B------:R-:W-:Y:S02]  /*68f0*/  PRMT R121, R81.reuse, 0x8880, RZ ;  /* 0x0000888051797816 */ /* 0x040fe400000000ff */
[----:B------:R-:W-:Y:S02]  /*6900*/  SHF.R.S32.HI R79, RZ, 0x18, R80 ;  /* 0x00000018ff4f7819 */ /* 0x000fe40000011450 */
[----:B------:R-:W-:Y:S01]  /*6910*/  SHF.L.U32 R120, R81, 0x10, RZ ;  /* 0x0000001051787819 */ /* 0x000fe200000006ff */
[C---:B----4-:R-:W-:Y:S01]  /*6920*/  IMAD R0, R70.reuse, R4, RZ ;  /* 0x0000000446007224 */ /* 0x050fe200078e02ff */
[----:B------:R-:W-:Y:S01]  /*6930*/  SHF.R.S32.HI R4, RZ, 0x18, R132 ;  /* 0x00000018ff047819 */ /* 0x000fe20000011484 */
[C---:B------:R-:W-:Y:S01]  /*6940*/  IMAD R2, R70.reuse, R5, RZ ;  /* 0x0000000546027224 */ /* 0x040fe200078e02ff */
[----:B------:R-:W-:Y:S01]  /*6950*/  SHF.R.S32.HI R5, RZ, 0x18, R131 ;  /* 0x00000018ff057819 */ /* 0x000fe20000011483 */
[----:B------:R-:W-:Y:S01]  /*6960*/  IMAD R3, R70, R6, RZ ;  /* 0x0000000646037224 */ /* 0x000fe200078e02ff */
[----:B------:R-:W-:Y:S01]  /*6970*/  PRMT R118, R82, 0x8880, RZ ;  /* 0x0000888052767816 */ /* 0x000fe200000000ff */
[-C--:B------:R-:W-:Y:S01]  /*6980*/  IMAD R0, R71, R72.reuse, R0 ;  /* 0x0000004847007224 */ /* 0x080fe200078e0200 */
[----:B------:R-:W-:Y:S01]  /*6990*/  SHF.R.S32.HI R80, RZ, 0x18, R81 ;  /* 0x00000018ff507819 */ /* 0x000fe20000011451 */
[----:B------:R-:W-:Y:S01]  /*69a0*/  IMAD R7, R70, R7, RZ ;  /* 0x0000000746077224 */ /* 0x000fe200078e02ff */
[----:B------:R-:W-:Y:S01]  /*69b0*/  SHF.L.U32 R117, R82, 0x10, RZ ;  /* 0x0000001052757819 */ /* 0x000fe200000006ff */
[-C--:B------:R-:W-:Y:S01]  /*69c0*/  IMAD R2, R73, R72.reuse, R2 ;  /* 0x0000004849027224 */ /* 0x080fe200078e0202 */
[----:B------:R-:W-:Y:S01]  /*69d0*/  PRMT R115, R83, 0x8880, RZ ;  /* 0x0000888053737816 */ /* 0x000fe200000000ff */
[-C--:B------:R-:W-:Y:S01]  /*69e0*/  IMAD R3, R74, R72.reuse, R3 ;  /* 0x000000484a037224 */ /* 0x080fe200078e0203 */
[----:B------:R-:W-:Y:S01]  /*69f0*/  SHF.R.S32.HI R74, RZ, 0x18, R90 ;  /* 0x00000018ff4a7819 */ /* 0x000fe2000001145a */
[----:B------:R-:W-:Y:S01]  /*6a00*/  IMAD R7, R75, R72, R7 ;  /* 0x000000484b077224 */ /* 0x000fe200078e0207 */
[----:B------:R-:W-:Y:S01]  /*6a10*/  PRMT R112, R84, 0x8880, RZ ;  /* 0x0000888054707816 */ /* 0x000fe200000000ff */
[----:B------:R-:W-:Y:S01]  /*6a20*/  IMAD R8, R70, R8, RZ ;  /* 0x0000000846087224 */ /* 0x000fe200078e02ff */
[----:B------:R-:W-:Y:S01]  /*6a30*/  SHF.L.U32 R111, R84, 0x10, RZ ;  /* 0x00000010546f7819 */ /* 0x000fe200000006ff */
[C---:B------:R-:W-:Y:S01]  /*6a40*/  IMAD R9, R70.reuse, R9, RZ ;  /* 0x0000000946097224 */ /* 0x040fe200078e02ff */
[----:B------:R-:W-:Y:S01]  /*6a50*/  I2IP.S8.S32.SAT R90, R7, R3, RZ ;  /* 0x00000003075a7239 */ /* 0x000fe200000014ff */
[C---:B------:R-:W-:Y:S01]  /*6a60*/  IMAD R10, R70.reuse, R10, RZ ;  /* 0x0000000a460a7224 */ /* 0x040fe200078e02ff */
[----:B------:R-:W-:Y:S01]  /*6a70*/  MOV R3, R133 ;  /* 0x0000008500037202 */ /* 0x000fe20000000f00 */
[C---:B------:R-:W-:Y:S01]  /*6a80*/  IMAD R11, R70.reuse, R11, RZ ;  /* 0x0000000b460b7224 */ /* 0x040fe200078e02ff */
[C---:B------:R-:W-:Y:S01]  /*6a90*/  PRMT R109, R85.reuse, 0x8880, RZ ;  /* 0x00008880556d7816 */ /* 0x040fe200000000ff */
[----:B------:R-:W-:Y:S01]  /*6aa0*/  IMAD R6, R70, R19, RZ ;  /* 0x0000001346067224 */ /* 0x000fe200078e02ff */
[----:B------:R-:W-:Y:S01]  /*6ab0*/  SHF.L.U32 R108, R85, 0x10, RZ ;  /* 0x00000010556c7819 */ /* 0x000fe200000006ff */
[----:B------:R-:W-:Y:S01]  /*6ac0*/  IMAD R8, R3, R72, R8 ;  /* 0x0000004803087224 */ /* 0x000fe200078e0208 */
[----:B------:R-:W-:Y:S01]  /*6ad0*/  MOV R3, R130 ;  /* 0x0000008200037202 */ /* 0x000fe20000000f00 */
[----:B------:R-:W-:Y:S01]  /*6ae0*/  IMAD R9, R4, R72, R9 ;  /* 0x0000004804097224 */ /* 0x000fe200078e0209 */
[----:B------:R-:W-:Y:S01]  /*6af0*/  SHF.R.S32.HI R4, RZ, 0x18, R129 ;  /* 0x00000018ff047819 */ /* 0x000fe20000011481 */
[----:B------:R-:W-:Y:S01]  /*6b00*/  IMAD R19, R70, R24, RZ ;  /* 0x0000001846137224 */ /* 0x000fe200078e02ff */
[----:B------:R-:W-:Y:S01]  /*6b10*/  PRMT R106, R86, 0x8880, RZ ;  /* 0x00008880566a7816 */ /* 0x000fe200000000ff */
[----:B------:R-:W-:Y:S01]  /*6b20*/  IMAD R10, R5, R72, R10 ;  /* 0x00000048050a7224 */ /* 0x000fe200078e020a */
[----:B------:R-:W-:Y:S01]  /*6b30*/  SHF.R.S32.HI R5, RZ, 0x18, R128 ;  /* 0x00000018ff057819 */ /* 0x000fe20000011480 */
[----:B------:R-:W-:Y:S01]  /*6b40*/  IMAD R12, R70, R12, RZ ;  /* 0x0000000c460c7224 */ /* 0x000fe200078e02ff */
[----:B------:R-:W-:Y:S01]  /*6b50*/  SHF.L.U32 R104, R86, 0x10, RZ ;  /* 0x0000001056687819 */ /* 0x000fe200000006ff */
[C---:B------:R-:W-:Y:S01]  /*6b60*/  IMAD R24, R70.reuse, R29, RZ ;  /* 0x0000001d46187224 */ /* 0x040fe200078e02ff */
[C---:B------:R-:W-:Y:S01]  /*6b70*/  PRMT R100, R87.reuse, 0x8880, RZ ;  /* 0x0000888057647816 */ /* 0x040fe200000000ff */
[----:B------:R-:W-:Y:S01]  /*6b80*/  IMAD R29, R70, R34, RZ ;  /* 0x00000022461d7224 */ /* 0x000fe200078e02ff */
[----:B------:R-:W-:Y:S01]  /*6b90*/  SHF.L.U32 R99, R87, 0x10, RZ ;  /* 0x0000001057637819 */ /* 0x000fe200000006ff */
[----:B------:R-:W-:Y:S01]  /*6ba0*/  IMAD R11, R76, R72, R11 ;  /* 0x000000484c0b7224 */ /* 0x000fe200078e020b */
[----:B------:R-:W-:Y:S01]  /*6bb0*/  PRMT R105, R88, 0x8880, RZ ;  /* 0x0000888058697816 */ /* 0x000fe200000000ff */
[C---:B------:R-:W-:Y:S01]  /*6bc0*/  IMAD R13, R70.reuse, R13, RZ ;  /* 0x0000000d460d7224 */ /* 0x040fe200078e02ff */
[----:B------:R-:W-:Y:S01]  /*6bd0*/  PRMT R97, R89, 0x8880, RZ ;  /* 0x0000888059617816 */ /* 0x000fe200000000ff */
[C---:B------:R-:W-:Y:S01]  /*6be0*/  IMAD R34, R70.reuse, R39, RZ ;  /* 0x0000002746227224 */ /* 0x040fe200078e02ff */
[----:B------:R-:W-:Y:S01]  /*6bf0*/  I2IP.S8.S32.SAT R11, R11, R10, RZ ;  /* 0x0000000a0b0b7239 */ /* 0x000fe200000014ff */
[C---:B------:R-:W-:Y:S01]  /*6c00*/  IMAD R39, R70.reuse, R44, RZ ;  /* 0x0000002c46277224 */ /* 0x040fe200078e02ff */
[----:B------:R-:W-:Y:S01]  /*6c10*/  SHF.R.S32.HI R71, RZ, 0x18, R88 ;  /* 0x00000018ff477819 */ /* 0x000fe20000011458 */
[C---:B------:R-:W-:Y:S01]  /*6c20*/  IMAD R14, R70.reuse, R14, RZ ;  /* 0x0000000e460e7224 */ /* 0x040fe200078e02ff */
[----:B------:R-:W-:Y:S01]  /*6c30*/  SHF.L.U32 R96, R89, 0x10, RZ ;  /* 0x0000001059607819 */ /* 0x000fe200000006ff */
[----:B------:R-:W-:Y:S01]  /*6c40*/  IMAD R12, R3, R72, R12 ;  /* 0x00000048030c7224 */ /* 0x000fe200078e020c */
[----:B------:R-:W-:Y:S01]  /*6c50*/  SHF.R.S32.HI R73, RZ, 0x18, R89 ;  /* 0x00000018ff497819 */ /* 0x000fe20000011459 */
[C---:B------:R-:W-:Y:S01]  /*6c60*/  IMAD R44, R70.reuse, R49, RZ ;  /* 0x00000031462c7224 */ /* 0x040fe200078e02ff */
[----:B------:R-:W-:Y:S01]  /*6c70*/  SHF.R.S32.HI R75, RZ, 0x18, R91 ;  /* 0x00000018ff4b7819 */ /* 0x000fe2000001145b */
[C---:B------:R-:W-:Y:S01]  /*6c80*/  IMAD R49, R70.reuse, R54, RZ ;  /* 0x0000003646317224 */ /* 0x040fe200078e02ff */
[----:B------:R-:W-:Y:S01]  /*6c90*/  SHF.L.U32 R119, R81, 0x8, RZ ;  /* 0x0000000851777819 */ /* 0x000fe200000006ff */
[----:B------:R-:W-:Y:S01]  /*6ca0*/  IMAD R15, R70, R15, RZ ;  /* 0x0000000f460f7224 */ /* 0x000fe200078e02ff */
[----:B------:R-:W-:Y:S01]  /*6cb0*/  SHF.R.S32.HI R81, RZ, 0x18, R82 ;  /* 0x00000018ff517819 */ /* 0x000fe20000011452 */
[----:B------:R-:W-:Y:S01]  /*6cc0*/  IMAD R13, R4, R72, R13 ;  /* 0x00000048040d7224 */ /* 0x000fe200078e020d */
[----:B------:R-:W-:Y:S01]  /*6cd0*/  SHF.L.U32 R116, R82, 0x8, RZ ;  /* 0x0000000852747819 */ /* 0x000fe200000006ff */
[C---:B------:R-:W-:Y:S01]  /*6ce0*/  IMAD R7, R70.reuse, R20, RZ ;  /* 0x0000001446077224 */ /* 0x040fe200078e02ff */
[----:B------:R-:W-:Y:S01]  /*6cf0*/  SHF.R.S32.HI R82, RZ, 0x18, R83 ;  /* 0x00000018ff527819 */ /* 0x000fe20000011453 */
[C---:B------:R-:W-:Y:S01]  /*6d00*/  IMAD R54, R70.reuse, R59, RZ ;  /* 0x0000003b46367224 */ /* 0x040fe200078e02ff */
[----:B------:R-:W-:Y:S01]  /*6d10*/  SHF.L.U32 R113, R83, 0x8, RZ ;  /* 0x0000000853717819 */ /* 0x000fe200000006ff */
[C---:B------:R-:W-:Y:S01]  /*6d20*/  IMAD R20, R70.reuse, R25, RZ ;  /* 0x0000001946147224 */ /* 0x040fe200078e02ff */
[----:B------:R-:W-:Y:S01]  /*6d30*/  SHF.R.S32.HI R83, RZ, 0x18, R84 ;  /* 0x00000018ff537819 */ /* 0x000fe20000011454 */
[----:B------:R-:W-:Y:S01]  /*6d40*/  IMAD R59, R70, R64, RZ ;  /* 0x00000040463b7224 */ /* 0x000fe200078e02ff */
[----:B------:R-:W-:Y:S01]  /*6d50*/  I2IP.S8.S32.SAT R64, R2, R0, R90 ;  /* 0x0000000002407239 */ /* 0x000fe2000000145a */
[----:B------:R-:W-:Y:S01]  /*6d60*/  IMAD R14, R5, R72, R14 ;  /* 0x00000048050e7224 */ /* 0x000fe200078e020e */
[----:B------:R-:W-:Y:S01]  /*6d70*/  SHF.R.S32.HI R0, RZ, 0x18, R126 ;  /* 0x00000018ff007819 */ /* 0x000fe2000001147e */
[C---:B------:R-:W-:Y:S01]  /*6d80*/  IMAD R3, R70.reuse, R16, RZ ;  /* 0x0000001046037224 */ /* 0x040fe200078e02ff */
[----:B------:R-:W-:Y:S01]  /*6d90*/  SHF.R.S32.HI R2, RZ, 0x18, R125 ;  /* 0x00000018ff027819 */ /* 0x000fe2000001147d */
[----:B------:R-:W-:Y:S01]  /*6da0*/  IMAD R25, R70, R30, RZ ;  /* 0x0000001e46197224 */ /* 0x000fe200078e02ff */
[----:B------:R-:W-:Y:S01]  /*6db0*/  SHF.L.U32 R110, R84, 0x8, RZ ;  /* 0x00000008546e7819 */ /* 0x000fe200000006ff */
[----:B------:R-:W-:Y:S01]  /*6dc0*/  IMAD.MOV.U32 R10, RZ, RZ, R127 ;  /* 0x000000ffff0a7224 */ /* 0x000fe200078e007f */
[----:B------:R-:W-:Y:S01]  /*6dd0*/  SHF.R.S32.HI R84, RZ, 0x18, R85 ;  /* 0x00000018ff547819 */ /* 0x000fe20000011455 */
[----:B------:R-:W-:Y:S01]  /*6de0*/  IMAD R30, R70, R35, RZ ;  /* 0x00000023461e7224 */ /* 0x000fe200078e02ff */
[----:B------:R-:W-:Y:S01]  /*6df0*/  SHF.R.S32.HI R85, RZ, 0x18, R86 ;  /* 0x00000018ff557819 */ /* 0x000fe20000011456 */
[----:B------:R-:W-:Y:S01]  /*6e00*/  IMAD R15, R77, R72, R15 ;  /* 0x000000484d0f7224 */ /* 0x000fe200078e020f */
[----:B------:R-:W-:Y:S01]  /*6e10*/  SHF.L.U32 R101, R86, 0x8, RZ ;  /* 0x0000000856657819 */ /* 0x000fe200000006ff */
[C---:B------:R-:W-:Y:S01]  /*6e20*/  IMAD R4, R70.reuse, R17, RZ ;  /* 0x0000001146047224 */ /* 0x040fe200078e02ff */
[----:B------:R-:W-:Y:S01]  /*6e30*/  SHF.R.S32.HI R86, RZ, 0x18, R87 ;  /* 0x00000018ff567819 */ /* 0x000fe20000011457 */
[C---:B------:R-:W-:Y:S01]  /*6e40*/  IMAD R35, R70.reuse, R40, RZ ;  /* 0x0000002846237224 */ /* 0x040fe200078e02ff */
[----:B------:R-:W-:Y:S01]  /*6e50*/  I2IP.S8.S32.SAT R14, R15, R14, RZ ;  /* 0x0000000e0f0e7239 */ /* 0x000fe200000014ff */
[C---:B------:R-:W-:Y:S01]  /*6e60*/  IMAD R40, R70.reuse, R45, RZ ;  /* 0x0000002d46287224 */ /* 0x040fe200078e02ff */
[----:B------:R-:W-:Y:S01]  /*6e70*/  SHF.L.U32 R98, R87, 0x8, RZ ;  /* 0x0000000857627819 */ /* 0x000fe200000006ff */
[----:B------:R-:W-:Y:S01]  /*6e80*/  IMAD R5, R70, R18, RZ ;  /* 0x0000001246057224 */ /* 0x000fe200078e02ff */
[----:B------:R-:W-:Y:S01]  /*6e90*/  SHF.L.U32 R102, R88, 0x8, RZ ;  /* 0x0000000858667819 */ /* 0x000fe200000006ff */
[----:B------:R-:W-:Y:S01]  /*6ea0*/  IMAD R45, R70, R50, RZ ;  /* 0x00000032462d7224 */ /* 0x000fe200078e02ff */
[----:B------:R-:W-:Y:S01]  /*6eb0*/  SHF.L.U32 R88, R91, 0x10, RZ ;  /* 0x000000105b587819 */ /* 0x000fe200000006ff */
[----:B------:R-:W-:Y:S01]  /*6ec0*/  IMAD R3, R10, R72, R3 ;  /* 0x000000480a037224 */ /* 0x000fe200078e0203 */
[----:B------:R-:W-:Y:S01]  /*6ed0*/  SHF.L.U32 R95, R89, 0x8, RZ ;  /* 0x00000008595f7819 */ /* 0x000fe200000006ff */
[C---:B------:R-:W-:Y:S01]  /*6ee0*/  IMAD R50, R70.reuse, R55, RZ ;  /* 0x0000003746327224 */ /* 0x040fe200078e02ff */
[C---:B------:R-:W-:Y:S01]  /*6ef0*/  PRMT R89, R91.reuse, 0x8880, RZ ;  /* 0x000088805b597816 */ /* 0x040fe200000000ff */
[----:B------:R-:W-:Y:S01]  /*6f00*/  IMAD R55, R70, R60, RZ ;  /* 0x0000003c46377224 */ /* 0x000fe200078e02ff */
[----:B------:R-:W-:Y:S01]  /*6f10*/  SHF.L.U32 R87, R91, 0x8, RZ ;  /* 0x000000085b577819 */ /* 0x000fe200000006ff */
[----:B------:R-:W-:Y:S01]  /*6f20*/  IMAD R4, R0, R72, R4 ;  /* 0x0000004800047224 */ /* 0x000fe200078e0204 */
[----:B------:R-:W-:Y:S01]  /*6f30*/  MOV R0, R124 ;  /* 0x0000007c00007202 */ /* 0x000fe20000000f00 */
[----:B------:R-:W-:Y:S01]  /*6f40*/  IMAD R60, R70, R65, RZ ;  /* 0x00000041463c7224 */ /* 0x000fe200078e02ff */
[----:B------:R-:W-:Y:S01]  /*6f50*/  I2IP.S8.S32.SAT R65, R9, R8, R11 ;  /* 0x0000000809417239 */ /* 0x000fe2000000140b */
[-C--:B------:R-:W-:Y:S01]  /*6f60*/  IMAD R5, R2, R72.reuse, R5 ;  /* 0x0000004802057224 */ /* 0x080fe200078e0205 */
[----:B------:R-:W-:Y:S01]  /*6f70*/  SHF.R.S32.HI R8, RZ, 0x18, R123 ;  /* 0x00000018ff087819 */ /* 0x000fe2000001147b */
[----:B------:R-:W-:Y:S01]  /*6f80*/  IMAD R16, R70, R21, RZ ;  /* 0x0000001546107224 */ /* 0x000fe200078e02ff */
[----:B------:R-:W-:Y:S01]  /*6f90*/  SHF.R.S32.HI R2, RZ, 0x18, R120 ;  /* 0x00000018ff027819 */ /* 0x000fe20000011478 */
[----:B------:R-:W-:Y:S01]  /*6fa0*/  IMAD R6, R78, R72, R6 ;  /* 0x000000484e067224 */ /* 0x000fe200078e0206 */
[----:B------:R-:W-:Y:S01]  /*6fb0*/  SHF.R.S32.HI R9, RZ, 0x18, R122 ;  /* 0x00000018ff097819 */ /* 0x000fe2000001147a */
[----:B------:R-:W-:Y:S01]  /*6fc0*/  IMAD R17, R70, R22, RZ ;  /* 0x0000001646117224 */ /* 0x000fe200078e02ff */
[----:B------:R-:W-:Y:S01]  /*6fd0*/  IADD3 R68, PT, PT, R68, 0x1, RZ ;  /* 0x0000000144447810 */ /* 0x000fe20007ffe0ff */
[-C--:B------:R-:W-:Y:S01]  /*6fe0*/  IMAD R7, R0, R72.reuse, R7 ;  /* 0x0000004800077224 */ /* 0x080fe200078e0207 */
[----:B------:R-:W-:Y:S01]  /*6ff0*/  I2IP.S8.S32.SAT R5, R6, R5, RZ ;  /* 0x0000000506057239 */ /* 0x000fe200000014ff */
[----:B------:R-:W-:Y:S01]  /*7000*/  IMAD R18, R70, R23, RZ ;  /* 0x0000001746127224 */ /* 0x000fe200078e02ff */
[----:B------:R-:W-:Y:S01]  /*7010*/  MOV R0, R121 ;  /* 0x0000007900007202 */ /* 0x000fe20000000f00 */
[-C--:B------:R-:W-:Y:S01]  /*7020*/  IMAD R16, R8, R72.reuse, R16 ;  /* 0x0000004808107224 */ /* 0x080fe200078e0210 */
[----:B------:R-:W-:Y:S01]  /*7030*/  SHF.R.S32.HI R8, RZ, 0x18, R119 ;  /* 0x00000018ff087819 */ /* 0x000fe20000011477 */
[-C--:B------:R-:W-:Y:S02]  /*7040*/  IMAD R17, R9, R72.reuse, R17 ;  /* 0x0000004809117224 */ /* 0x080fe400078e0211 */
[----:B------:R-:W-:Y:S02]  /*7050*/  IMAD R18, R79, R72, R18 ;  /* 0x000000484f127224 */ /* 0x000fe400078e0212 */
[----:B------:R-:W-:Y:S02]  /*7060*/  IMAD R21, R70, R26, RZ ;  /* 0x0000001a46157224 */ /* 0x000fe400078e02ff */
[----:B------:R-:W-:Y:S01]  /*7070*/  IMAD R19, R0, R72, R19 ;  /* 0x0000004800137224 */ /* 0x000fe200078e0213 */
[----:B------:R-:W-:Y:S01]  /*7080*/  I2IP.S8.S32.SAT R17, R18, R17, RZ ;  /* 0x0000001112117239 */ /* 0x000fe200000014ff */
[----:B------:R-:W-:Y:S01]  /*7090*/  IMAD R22, R70, R27, RZ ;  /* 0x0000001b46167224 */ /* 0x000fe200078e02ff */
[----:B------:R-:W-:Y:S01]  /*70a0*/  MOV R0, R118 ;  /* 0x0000007600007202 */ /* 0x000fe20000000f00 */
[----:B------:R-:W-:Y:S01]  /*70b0*/  IMAD R20, R2, R72, R20 ;  /* 0x0000004802147224 */ /* 0x000fe200078e0214 */
[----:B------:R-:W-:Y:S01]  /*70c0*/  I2IP.S8.S32.SAT R16, R16, R7, R17 ;  /* 0x0000000710107239 */ /* 0x000fe20000001411 */
[----:B------:R-:W-:Y:S01]  /*70d0*/  IMAD R23, R70, R28, RZ ;  /* 0x0000001c46177224 */ /* 0x000fe200078e02ff */
[----:B------:R-:W-:Y:S01]  /*70e0*/  SHF.R.S32.HI R2, RZ, 0x18, R117 ;  /* 0x00000018ff027819 */ /* 0x000fe20000011475 */
[----:B------:R-:W-:Y:S02]  /*70f0*/  IMAD R21, R8, R72, R21 ;  /* 0x0000004808157224 */ /* 0x000fe400078e0215 */
[----:B------:R-:W-:Y:S02]  /*7100*/  IMAD R27, R70, R32, RZ ;  /* 0x00000020461b7224 */ /* 0x000fe400078e02ff */
[----:B------:R-:W-:Y:S02]  /*7110*/  IMAD R22, R80, R72, R22 ;  /* 0x0000004850167224 */ /* 0x000fe400078e0216 */
[C---:B------:R-:W-:Y:S02]  /*7120*/  IMAD R32, R70.reuse, R37, RZ ;  /* 0x0000002546207224 */ /* 0x040fe400078e02ff */
[----:B------:R-:W-:Y:S01]  /*7130*/  IMAD R37, R70, R42, RZ ;  /* 0x0000002a46257224 */ /* 0x000fe200078e02ff */
[----:B------:R-:W-:Y:S01]  /*7140*/  I2IP.S8.S32.SAT R17, R22, R21, RZ ;  /* 0x0000001516117239 */ /* 0x000fe200000014ff */
[----:B------:R-:W-:Y:S01]  /*7150*/  IMAD R23, R0, R72, R23 ;  /* 0x0000004800177224 */ /* 0x000fe200078e0217 */
[----:B------:R-:W-:Y:S01]  /*7160*/  SHF.R.S32.HI R0, RZ, 0x18, R116 ;  /* 0x00000018ff007819 */ /* 0x000fe20000011474 */
[----:B------:R-:W-:Y:S01]  /*7170*/  IMAD R42, R70, R47, RZ ;  /* 0x0000002f462a7224 */ /* 0x000fe200078e02ff */
[----:B------:R-:W-:Y:S01]  /*7180*/  I2IP.S8.S32.SAT R17, R20, R19, R17 ;  /* 0x0000001314117239 */ /* 0x000fe20000001411 */
[C---:B------:R-:W-:Y:S02]  /*7190*/  IMAD R47, R70.reuse, R52, RZ ;  /* 0x00000034462f7224 */ /* 0x040fe400078e02ff */
[C---:B------:R-:W-:Y:S02]  /*71a0*/  IMAD R52, R70.reuse, R57, RZ ;  /* 0x0000003946347224 */ /* 0x040fe400078e02ff */
[C---:B------:R-:W-:Y:S02]  /*71b0*/  IMAD R26, R70.reuse, R31, RZ ;  /* 0x0000001f461a7224 */ /* 0x040fe400078e02ff */
[----:B------:R-:W-:Y:S02]  /*71c0*/  IMAD R57, R70, R62, RZ ;  /* 0x0000003e46397224 */ /* 0x000fe400078e02ff */
[-C--:B------:R-:W-:Y:S01]  /*71d0*/  IMAD R24, R2, R72.reuse, R24 ;  /* 0x0000004802187224 */ /* 0x080fe200078e0218 */
[----:B------:R-:W-:Y:S01]  /*71e0*/  MOV R2, R115 ;  /* 0x0000007300027202 */ /* 0x000fe20000000f00 */
[----:B------:R-:W-:Y:S01]  /*71f0*/  IMAD R62, R70, R67, RZ ;  /* 0x00000043463e7224 */ /* 0x000fe200078e02ff */
[----:B------:R-:W-:Y:S01]  /*7200*/  I2IP.S8.S32.SAT R67, R4, R3, R5 ;  /* 0x0000000304437239 */ /* 0x000fe20000001405 */
[-C--:B------:R-:W-:Y:S01]  /*7210*/  IMAD R25, R0, R72.reuse, R25 ;  /* 0x0000004800197224 */ /* 0x080fe200078e0219 */
[----:B------:R-:W-:Y:S01]  /*7220*/  SHF.R.S32.HI R3, RZ, 0x18, R114 ;  /* 0x00000018ff037819 */ /* 0x000fe20000011472 */
[----:B------:R-:W-:Y:S01]  /*7230*/  IMAD R28, R70, R33, RZ ;  /* 0x00000021461c7224 */ /* 0x000fe200078e02ff */
[----:B------:R-:W-:Y:S01]  /*7240*/  SHF.R.S32.HI R4, RZ, 0x18, R113 ;  /* 0x00000018ff047819 */ /* 0x000fe20000011471 */
[-C--:B------:R-:W-:Y:S02]  /*7250*/  IMAD R26, R81, R72.reuse, R26 ;  /* 0x00000048511a7224 */ /* 0x080fe400078e021a */
[-C--:B------:R-:W-:Y:S01]  /*7260*/  IMAD R27, R2, R72.reuse, R27 ;  /* 0x00000048021b7224 */ /* 0x080fe200078e021b */
[----:B------:R-:W-:Y:S01]  /*7270*/  SHF.R.S32.HI R2, RZ, 0x18, R111 ;  /* 0x00000018ff027819 */ /* 0x000fe2000001146f */
[----:B------:R-:W-:Y:S01]  /*7280*/  IMAD R28, R3, R72, R28 ;  /* 0x00000048031c7224 */ /* 0x000fe200078e021c */
[----:B------:R-:W-:Y:S01]  /*7290*/  I2IP.S8.S32.SAT R18, R26, R25, RZ ;  /* 0x000000191a127239 */ /* 0x000fe200000014ff */
[----:B------:R-:W-:Y:S01]  /*72a0*/  IMAD R31, R70, R36, RZ ;  /* 0x00000024461f7224 */ /* 0x000fe200078e02ff */
[----:B------:R-:W-:Y:S01]  /*72b0*/  SHF.R.S32.HI R3, RZ, 0x18, R108 ;  /* 0x00000018ff037819 */ /* 0x000fe2000001146c */
[-C--:B------:R-:W-:Y:S01]  /*72c0*/  IMAD R29, R4, R72.reuse, R29 ;  /* 0x00000048041d7224 */ /* 0x080fe200078e021d */
[----:B------:R-:W-:Y:S01]  /*72d0*/  I2IP.S8.S32.SAT R18, R24, R23, R18 ;  /* 0x0000001718127239 */ /* 0x000fe20000001412 */
[----:B------:R-:W-:Y:S01]  /*72e0*/  IMAD.MOV.U32 R0, RZ, RZ, R112 ;  /* 0x000000ffff007224 */ /* 0x000fe200078e0070 */
[----:B------:R-:W-:Y:S01]  /*72f0*/  SHF.R.S32.HI R4, RZ, 0x18, R107 ;  /* 0x00000018ff047819 */ /* 0x000fe2000001146b */
[-C--:B------:R-:W-:Y:S02]  /*7300*/  IMAD R30, R82, R72.reuse, R30 ;  /* 0x00000048521e7224 */ /* 0x080fe400078e021e */
[----:B------:R-:W-:Y:S01]  /*7310*/  IMAD R31, R0, R72, R31 ;  /* 0x00000048001f7224 */ /* 0x000fe200078e021f */
[----:B------:R-:W-:Y:S01]  /*7320*/  SHF.R.S32.HI R0, RZ, 0x18, R110 ;  /* 0x00000018ff007819 */ /* 0x000fe2000001146e */
[----:B------:R-:W-:Y:S01]  /*7330*/  IMAD R33, R70, R38, RZ ;  /* 0x0000002646217224 */ /* 0x000fe200078e02ff */
[----:B------:R-:W-:Y:S01]  /*7340*/  I2IP.S8.S32.SAT R19, R30, R29, RZ ;  /* 0x0000001d1e137239 */ /* 0x000fe200000014ff */
[-C--:B------:R-:W-:Y:S01]  /*7350*/  IMAD R32, R2, R72.reuse, R32 ;  /* 0x0000004802207224 */ /* 0x080fe200078e0220 */
[----:B------:R-:W-:Y:S01]  /*7360*/  MOV R2, R109 ;  /* 0x0000006d00027202 */ /* 0x000fe20000000f00 */
[----:B------:R-:W-:Y:S01]  /*7370*/  IMAD R33, R0, R72, R33 ;  /* 0x0000004800217224 */ /* 0x000fe200078e0221 */
[----:B------:R-:W-:Y:S01]  /*7380*/  I2IP.S8.S32.SAT R19, R28, R27, R19 ;  /* 0x0000001b1c137239 */ /* 0x000fe20000001413 */
[----:B------:R-:W-:Y:S01]  /*7390*/  IMAD R36, R70, R41, RZ ;  /* 0x0000002946247224 */ /* 0x000fe200078e02ff */
[----:B------:R-:W-:Y:S01]  /*73a0*/  MOV R0, R106 ;  /* 0x0000006a00007202 */ /* 0x000fe20000000f00 */
[-C--:B------:R-:W-:Y:S02]  /*73b0*/  IMAD R34, R83, R72.reuse, R34 ;  /* 0x0000004853227224 */ /* 0x080fe400078e0222 */
[-C--:B------:R-:W-:Y:S01]  /*73c0*/  IMAD R35, R2, R72.reuse, R35 ;  /* 0x0000004802237224 */ /* 0x080fe200078e0223 */
[----:B------:R-:W-:Y:S01]  /*73d0*/  SHF.R.S32.HI R2, RZ, 0x18, R104 ;  /* 0x00000018ff027819 */ /* 0x000fe20000011468 */
[----:B------:R-:W-:Y:S01]  /*73e0*/  IMAD R38, R70, R43, RZ ;  /* 0x0000002b46267224 */ /* 0x000fe200078e02ff */
[----:B------:R-:W-:Y:S01]  /*73f0*/  I2IP.S8.S32.SAT R33, R34, R33, RZ ;  /* 0x0000002122217239 */ /* 0x000fe200000014ff */
[-C--:B------:R-:W-:Y:S01]  /*7400*/  IMAD R36, R3, R72.reuse, R36 ;  /* 0x0000004803247224 */ /* 0x080fe200078e0224 */
[----:B------:R-:W-:Y:S01]  /*7410*/  SHF.R.S32.HI R3, RZ, 0x18, R99 ;  /* 0x00000018ff037819 */ /* 0x000fe20000011463 */
[-C--:B------:R-:W-:Y:S01]  /*7420*/  IMAD R37, R4, R72.reuse, R37 ;  /* 0x0000004804257224 */ /* 0x080fe200078e0225 */
[----:B------:R-:W-:Y:S01]  /*7430*/  I2IP.S8.S32.SAT R32, R32, R31, R33 ;  /* 0x0000001f20207239 */ /* 0x000fe20000001421 */
[-C--:B------:R-:W-:Y:S01]  /*7440*/  IMAD R38, R84, R72.reuse, R38 ;  /* 0x0000004854267224 */ /* 0x080fe200078e0226 */
[----:B------:R-:W-:Y:S01]  /*7450*/  SHF.R.S32.HI R4, RZ, 0x18, R98 ;  /* 0x00000018ff047819 */ /* 0x000fe20000011462 */
[----:B------:R-:W-:Y:S01]  /*7460*/  IMAD R39, R0, R72, R39 ;  /* 0x0000004800277224 */ /* 0x000fe200078e0227 */
[----:B------:R-:W-:Y:S01]  /*7470*/  SHF.R.S32.HI R0, RZ, 0x18, R101 ;  /* 0x00000018ff007819 */ /* 0x000fe20000011465 */
[----:B------:R-:W-:Y:S01]  /*7480*/  IMAD R41, R70, R46, RZ ;  /* 0x0000002e46297224 */ /* 0x000fe200078e02ff */
[----:B------:R-:W-:Y:S01]  /*7490*/  I2IP.S8.S32.SAT R37, R38, R37, RZ ;  /* 0x0000002526257239 */ /* 0x000fe200000014ff */
[----:B------:R-:W-:Y:S01]  /*74a0*/  IMAD R40, R2, R72, R40 ;  /* 0x0000004802287224 */ /* 0x000fe200078e0228 */
[----:B------:R-:W-:Y:S01]  /*74b0*/  MOV R2, R100 ;  /* 0x0000006400027202 */ /* 0x000fe20000000f00 */
[----:B------:R-:W-:Y:S01]  /*74c0*/  IMAD R43, R70, R48, RZ ;  /* 0x00000030462b7224 */ /* 0x000fe200078e02ff */
[----:B------:R-:W-:Y:S01]  /*74d0*/  I2IP.S8.S32.SAT R33, R36, R35, R37 ;  /* 0x0000002324217239 */ /* 0x000fe20000001425 */
[-C--:B------:R-:W-:Y:S01]  /*74e0*/  IMAD R41, R0, R72.reuse, R41 ;  /* 0x0000004800297224 */ /* 0x080fe200078e0229 */
        /* <DEDUP_REMOVED lines=10> */
[----:B------:R-:W-:Y:S01]  /*7590*/  IMAD R48, R70, R53, RZ ;  /* 0x0000003546307224 */ /* 0x000fe200078e02ff */
[----:B------:R-:W-:Y:S01]  /*75a0*/  SHF.R.S32.HI R4, RZ, 0x18, R87 ;  /* 0x00000018ff047819 */ /* 0x000fe20000011457 */
[-C--:B------:R-:W-:Y:S02]  /*75b0*/  IMAD R46, R86, R72.reuse, R46 ;  /* 0x00000048562e7224 */ /* 0x080fe400078e022e */
[-C--:B------:R-:W-:Y:S02]  /*75c0*/  IMAD R47, R0, R72.reuse, R47 ;  /* 0x00000048002f7224 */ /* 0x080fe400078e022f */
[----:B------:R-:W-:Y:S01]  /*75d0*/  IMAD R48, R2, R72, R48 ;  /* 0x0000004802307224 */ /* 0x000fe200078e0230 */
[----:B------:R-:W-:Y:S01]  /*75e0*/  SHF.R.S32.HI R2, RZ, 0x18, R96 ;  /* 0x00000018ff027819 */ /* 0x000fe20000011460 */
[----:B------:R-:W-:Y:S01]  /*75f0*/  IMAD R51, R70, R56, RZ ;  /* 0x0000003846337224 */ /* 0x000fe200078e02ff */
[----:B------:R-:W-:Y:S01]  /*7600*/  I2IP.S8.S32.SAT R35, R46, R45, RZ ;  /* 0x0000002d2e237239 */ /* 0x000fe200000014ff */
[-C--:B------:R-:W-:Y:S01]  /*7610*/  IMAD R49, R3, R72.reuse, R49 ;  /* 0x0000004803317224 */ /* 0x080fe200078e0231 */
[----:B------:R-:W-:Y:S01]  /*7620*/  SHF.R.S32.HI R3, RZ, 0x18, R95 ;  /* 0x00000018ff037819 */ /* 0x000fe2000001145f */
[----:B------:R-:W-:Y:S01]  /*7630*/  IMAD.MOV.U32 R0, RZ, RZ, R97 ;  /* 0x000000ffff007224 */ /* 0x000fe200078e0061 */
[----:B------:R-:W-:Y:S01]  /*7640*/  I2IP.S8.S32.SAT R35, R44, R43, R35 ;  /* 0x0000002b2c237239 */ /* 0x000fe20000001423 */
[-C--:B------:R-:W-:Y:S02]  /*7650*/  IMAD R50, R71, R72.reuse, R50 ;  /* 0x0000004847327224 */ /* 0x080fe400078e0232 */
[----:B------:R-:W-:Y:S01]  /*7660*/  IMAD R51, R0, R72, R51 ;  /* 0x0000004800337224 */ /* 0x000fe200078e0233 */
[----:B------:R-:W-:Y:S01]  /*7670*/  MOV R0, R94 ;  /* 0x0000005e00007202 */ /* 0x000fe20000000f00 */
[----:B------:R-:W-:Y:S01]  /*7680*/  IMAD R53, R70, R58, RZ ;  /* 0x0000003a46357224 */ /* 0x000fe200078e02ff */
[----:B------:R-:W-:Y:S01]  /*7690*/  I2IP.S8.S32.SAT R49, R50, R49, RZ ;  /* 0x0000003132317239 */ /* 0x000fe200000014ff */
[-C--:B------:R-:W-:Y:S01]  /*76a0*/  IMAD R52, R2, R72.reuse, R52 ;  /* 0x0000004802347224 */ /* 0x080fe200078e0234 */
[----:B------:R-:W-:Y:S01]  /*76b0*/  SHF.R.S32.HI R2, RZ, 0x18, R93 ;  /* 0x00000018ff027819 */ /* 0x000fe2000001145d */
[-C--:B------:R-:W-:Y:S01]  /*76c0*/  IMAD R53, R3, R72.reuse, R53 ;  /* 0x0000004803357224 */ /* 0x080fe200078e0235 */
[----:B------:R-:W-:Y:S01]  /*76d0*/  SHF.R.S32.HI R3, RZ, 0x18, R88 ;  /* 0x00000018ff037819 */ /* 0x000fe20000011458 */
[----:B------:R-:W-:Y:S01]  /*76e0*/  IMAD R54, R73, R72, R54 ;  /* 0x0000004849367224 */ /* 0x000fe200078e0236 */
[----:B------:R-:W-:Y:S01]  /*76f0*/  I2IP.S8.S32.SAT R48, R48, R47, R49 ;  /* 0x0000002f30307239 */ /* 0x000fe20000001431 */
[C---:B------:R-:W-:Y:S02]  /*7700*/  IMAD R56, R70.reuse, R61, RZ ;  /* 0x0000003d46387224 */ /* 0x040fe400078e02ff */
[----:B------:R-:W-:Y:S01]  /*7710*/  IMAD R61, R70, R66, RZ ;  /* 0x00000042463d7224 */ /* 0x000fe200078e02ff */
[----:B------:R-:W-:Y:S01]  /*7720*/  I2IP.S8.S32.SAT R66, R13, R12, R14 ;  /* 0x0000000c0d427239 */ /* 0x000fe2000000140e */
[-C--:B------:R-:W-:Y:S01]  /*7730*/  IMAD R55, R0, R72.reuse, R55 ;  /* 0x0000004800377224 */ /* 0x080fe200078e0237 */
[----:B------:R-:W-:Y:S01]  /*7740*/  SHF.R.S32.HI R0, RZ, 0x18, R92 ;  /* 0x00000018ff007819 */ /* 0x000fe2000001145c */
[-C--:B------:R-:W-:Y:S01]  /*7750*/  IMAD R56, R2, R72.reuse, R56 ;  /* 0x0000004802387224 */ /* 0x080fe200078e0238 */
[----:B------:R-:W-:Y:S01]  /*7760*/  MOV R2, R89 ;  /* 0x0000005900027202 */ /* 0x000fe20000000f00 */
[----:B------:R1:W-:Y:S01]  /*7770*/  STS.128 [R146+UR57+0x2200], R64 ;  /* 0x0022004092007988 */ /* 0x0003e20008000c39 */
[----:B------:R-:W-:Y:S01]  /*7780*/  IMAD R58, R70, R63, RZ ;  /* 0x0000003f463a7224 */ /* 0x000fe200078e02ff */
[----:B------:R-:W-:Y:S01]  /*7790*/  I2IP.S8.S32.SAT R49, R54, R53, RZ ;  /* 0x0000003536317239 */ /* 0x000fe200000014ff */
[-C--:B------:R-:W-:Y:S02]  /*77a0*/  IMAD R57, R0, R72.reuse, R57 ;  /* 0x0000004800397224 */ /* 0x080fe400078e0239 */
[-C--:B------:R-:W-:Y:S01]  /*77b0*/  IMAD R58, R74, R72.reuse, R58 ;  /* 0x000000484a3a7224 */ /* 0x080fe200078e023a */
[----:B------:R-:W-:Y:S01]  /*77c0*/  I2IP.S8.S32.SAT R49, R52, R51, R49 ;  /* 0x0000003334317239 */ /* 0x000fe20000001431 */
[-C--:B------:R-:W-:Y:S01]  /*77d0*/  IMAD R59, R2, R72.reuse, R59 ;  /* 0x00000048023b7224 */ /* 0x080fe200078e023b */
[----:B------:R1:W-:Y:S01]  /*77e0*/  STS.128 [R145+0x2200], R16 ;  /* 0x0022001091007388 */ /* 0x0003e20000000c00 */
[-C--:B------:R-:W-:Y:S01]  /*77f0*/  IMAD R60, R3, R72.reuse, R60 ;  /* 0x00000048033c7224 */ /* 0x080fe200078e023c */
[----:B------:R-:W-:Y:S01]  /*7800*/  I2IP.S8.S32.SAT R50, R58, R57, RZ ;  /* 0x000000393a327239 */ /* 0x000fe200000014ff */
[-C--:B------:R-:W-:Y:S02]  /*7810*/  IMAD R61, R4, R72.reuse, R61 ;  /* 0x00000048043d7224 */ /* 0x080fe400078e023d */
[----:B------:R-:W-:Y:S01]  /*7820*/  IMAD R62, R75, R72, R62 ;  /* 0x000000484b3e7224 */ /* 0x000fe200078e023e */
[----:B------:R-:W-:Y:S02]  /*7830*/  I2IP.S8.S32.SAT R50, R56, R55, R50 ;  /* 0x0000003738327239 */ /* 0x000fe40000001432 */
[----:B------:R1:W-:Y:S02]  /*7840*/  STS.128 [R144+0x2200], R32 ;  /* 0x0022002090007388 */ /* 0x0003e40000000c00 */
[----:B------:R-:W-:Y:S04]  /*7850*/  I2IP.S8.S32.SAT R61, R62, R61, RZ ;  /* 0x0000003d3e3d7239 */ /* 0x000fe800000014ff */
[----:B------:R-:W-:Y:S05]  /*7860*/  I2IP.S8.S32.SAT R51, R60, R59, R61 ;  /* 0x0000003b3c337239 */ /* 0x000fea000000143d */
[----:B------:R1:W-:Y:S01]  /*7870*/  STS.128 [R143+0x2200], R48 ;  /* 0x002200308f007388 */ /* 0x0003e20000000c00 */
[----:B------:R-:W-:Y:S01]  /*7880*/  @!PT LDS RZ, [RZ] ;  /* 0x00000000fffff984 */ /* 0x000fe20000000800 */
[----:B------:R-:W-:Y:S01]  /*7890*/  @!PT LDS RZ, [RZ] ;  /* 0x00000000fffff984 */ /* 0x000fe20000000800 */
[----:B------:R-:W-:Y:S01]  /*78a0*/  @!PT LDS RZ, [RZ] ;  /* 0x00000000fffff984 */ /* 0x000fe20000000800 */
[----:B------:R-:W-:Y:S01]  /*78b0*/  @!PT LDS RZ, [RZ] ;  /* 0x00000000fffff984 */ /* 0x000fe20000000800 */
[----:B------:R3:W-:Y:S07]  /*78c0*/  MEMBAR.ALL.CTA ;  /* 0x0000000000007992 */ /* 0x0007ee0000008000 */
[----:B---3--:R-:W3:Y:S02]  /*78d0*/  FENCE.VIEW.ASYNC.S ;  /* 0x00000000000073c6 */ /* 0x008ee40000000000 */
[----:B---3--:R-:W-:Y:S06]  /*78e0*/  BAR.SYNC.DEFER_BLOCKING 0x1, 0x80 ;  /* 0x0042000000007b1d */ /* 0x008fec0000010000 */
[----:B------:R-:W-:Y:S05]  /*78f0*/  @P0 BRA `(.L_x_118) ;  /* 0x0000000000300947 */ /* 0x000fea0003800000 */
[----:B------:R-:W-:Y:S02]  /*7900*/  UIADD3 UR10, UPT, UPT, UR57, 0x2200, URZ ;  /* 0x00002200390a7890 */ /* 0x000fe4000fffe0ff */
[----:B------:R-:W-:Y:S02]  /*7910*/  UIADD3 UR8, UP0, UPT, UR62, 0x680, URZ ;  /* 0x000006803e087890 */ /* 0x000fe4000ff1e0ff */
[----:B------:R-:W-:Y:S02]  /*7920*/  USHF.L.U32 UR5, UR51, 0x6, URZ ;  /* 0x0000000633057899 */ /* 0x000fe400080006ff */
[----:B------:R-:W-:Y:S01]  /*7930*/  MOV R154, UR10 ;  /* 0x0000000a009a7c02 */ /* 0x000fe20008000f00 */
[----:B------:R-:W-:Y:S02]  /*7940*/  USHF.L.U32 UR6, UR50, 0x7, URZ ;  /* 0x0000000732067899 */ /* 0x000fe400080006ff */
[----:B------:R-:W-:Y:S01]  /*7950*/  UIADD3.X UR9, UPT, UPT, URZ, UR63, URZ, UP0, !UPT ;  /* 0x0000003fff097290 */ /* 0x000fe200087fe4ff */
[----:B------:R-:W-:Y:S01]  /*7960*/  R2UR UR4, R154 ;  /* 0x000000009a0472ca */ /* 0x000fe200000e0000 */
[----:B------:R-:W-:Y:S11]  /*7970*/  UMOV UR7, UR36 ;  /* 0x0000002400077c82 */ /* 0x000ff60008000000 */
[----:B------:R-:W-:Y:S01]  /*7980*/  @!UPT UIADD3 URZ, UPT, UPT, URZ, URZ, URZ ;  /* 0x000000fffffff290 */ /* 0x000fe2000fffe0ff */
[----:B------:R3:W-:Y:S01]  /*7990*/  UTMASTG.3D [UR4], [UR8] ;  /* 0x00000004080073b5 */ /* 0x0007e20008010000 */
[----:B------:R0:W-:Y:S01]  /*79a0*/  UTMACMDFLUSH ;  /* 0x00000000000079b7 */ /* 0x0001e20000000000 */
[----:B---3--:R-:W-:Y:S04]  /*79b0*/  DEPBAR.LE SB0, 0x0 ;  /* 0x000080000000791a */ /* 0x008fe80000000000 */
.L_x_118:
[----:B------:R-:W-:Y:S05]  /*79c0*/  BSYNC.RECONVERGENT B0 ;  /* 0x0000000000007941 */ /* 0x000fea0003800200 */
.L_x_117:
[----:B------:R-:W-:Y:S01]  /*79d0*/  BAR.SYNC.DEFER_BLOCKING 0x1, 0x80 ;  /* 0x0042000000007b1d */ /* 0x000fe20000010000 */
[----:B------:R-:W-:Y:S01]  /*79e0*/  ISETP.NE.AND P0, PT, R150, 0x2, PT ;  /* 0x000000029600780c */ /* 0x000fe20003f05270 */
[----:B------:R-:W-:Y:S01]  /*79f0*/  UISETP.NE.AND UP0, UPT, UR61, URZ, UPT ;  /* 0x000000ff3d00728c */ /* 0x000fe2000bf05270 */
[----:B------:R-:W-:Y:S01]  /*7a00*/  ISETP.NE.AND P1, PT, R68, 0x4, PT ;  /* 0x000000044400780c */ /* 0x000fe20003f25270 */
[----:B------:R-:W-:Y:S01]  /*7a10*/  UIADD3 UR51, UPT, UPT, UR42, UR48, URZ ;  /* 0x000000302a337290 */ /* 0x000fe2000fffe0ff */
[----:B------:R-:W-:Y:S01]  /*7a20*/  SEL R2, RZ, 0x1, P0 ;  /* 0x00000001ff027807 */ /* 0x000fe20000000000 */
[----:B------:R-:W-:Y:S01]  /*7a30*/  UIADD3 UR50, UPT, UPT, UR43, UR49, URZ ;  /* 0x000000312b327290 */ /* 0x000fe2000fffe0ff */
[----:B------:R-:W-:Y:S02]  /*7a40*/  SEL R0, RZ, 0x1, P1 ;  /* 0x00000001ff007807 */ /* 0x000fe40000800000 */
[----:B------:R-:W-:Y:S02]  /*7a50*/  LOP3.LUT R152, R152, R2, RZ, 0x3c, !PT ;  /* 0x0000000298987212 */ /* 0x000fe400078e3cff */
[----:B------:R-:W-:Y:S02]  /*7a60*/  LOP3.LUT R153, R153, R0, RZ, 0x3c, !PT ;  /* 0x0000000099997212 */ /* 0x000fe400078e3cff */
[----:B------:R-:W-:Y:S02]  /*7a70*/  SEL R150, R150, RZ, P0 ;  /* 0x000000ff96967207 */ /* 0x000fe40000000000 */
[----:B------:R-:W-:Y:S01]  /*7a80*/  SEL R68, R68, RZ, P1 ;  /* 0x000000ff44447207 */ /* 0x000fe20000800000 */
[----:B------:R-:W-:Y:S01]  /*7a90*/  UMOV UR36, UR60 ;  /* 0x0000003c00247c82 */ /* 0x000fe20008000000 */
[----:B------:R-:W-:Y:S05]  /*7aa0*/  BRA.U UP0, `(.L_x_119) ;  /* 0xffffffdd000c7547 */ /* 0x000fea000b83ffff */
[----:B------:R-:W-:Y:S05]  /*7ab0*/  EXIT ;  /* 0x000000000000794d */ /* 0x000fea0003800000 */
.L_x_25:
[----:B---3--:R3:W4:Y:S02]  /*7ac0*/  SYNCS.PHASECHK.TRANS64.TRYWAIT P0, [R0+URZ+0x130], R2 ;  /* 0x00013002000075a7 */ /* 0x00872400080011ff */
[----:B----4-:R-:W-:Y:S05]  /*7ad0*/  @!P0 NANOSLEEP.SYNCS 0x989680 ;  /* 0x009896800000895d */ /* 0x010fea0003900000 */
[----:B------:R-:W4:Y:S02]  /*7ae0*/  @!P0 SYNCS.PHASECHK.TRANS64 P0, [R0+URZ+0x130], R2 ;  /* 0x00013002000085a7 */ /* 0x000f2400080010ff */
[----:B----4-:R-:W-:Y:S05]  /*7af0*/  @!P0 BRA `(.L_x_25) ;  /* 0xfffffffc00f08947 */ /* 0x010fea000383ffff */
[----:B------:R-:W-:Y:S05]  /*7b00*/  BRA `(.L_x_120) ;  /* 0xffffffa000287947 */ /* 0x000fea000383ffff */
.L_x_28:
[----:B--2---:R-:W-:-:S07]  /*7b10*/  MOV R0, UR33 ;  /* 0x0000002100007c02 */ /* 0x004fce0008000f00 */
.L_x_121:
[----:B--2---:R2:W3:Y:S02]  /*7b20*/  SYNCS.PHASECHK.TRANS64.TRYWAIT P0, [R0+URZ+0x50], R3 ;  /* 0x00005003000075a7 */ /* 0x0044e400080011ff */
[----:B---3--:R-:W-:Y:S05]  /*7b30*/  @!P0 NANOSLEEP.SYNCS 0x989680 ;  /* 0x009896800000895d */ /* 0x008fea0003900000 */
[----:B------:R-:W3:Y:S02]  /*7b40*/  @!P0 SYNCS.PHASECHK.TRANS64 P0, [R0+URZ+0x50], R3 ;  /* 0x00005003000085a7 */ /* 0x000ee400080010ff */
[----:B---3--:R-:W-:Y:S05]  /*7b50*/  @!P0 BRA `(.L_x_121) ;  /* 0xfffffffc00f08947 */ /* 0x008fea000383ffff */
[----:B------:R-:W-:Y:S05]  /*7b60*/  BRA `(.L_x_27) ;  /* 0xffffffa000807947 */ /* 0x000fea000383ffff */
.L_x_35:
[----:B-1----:R-:W-:-:S07]  /*7b70*/  MOV R0, UR17 ;  /* 0x0000001100007c02 */ /* 0x002fce0008000f00 */
.L_x_122:
[----:B-1----:R1:W2:Y:S02]  /*7b80*/  SYNCS.PHASECHK.TRANS64.TRYWAIT P0, [R0+URZ+0x50], R3 ;  /* 0x00005003000075a7 */ /* 0x0022a400080011ff */
[----:B--2---:R-:W-:Y:S05]  /*7b90*/  @!P0 NANOSLEEP.SYNCS 0x989680 ;  /* 0x009896800000895d */ /* 0x004fea0003900000 */
[----:B------:R-:W2:Y:S02]  /*7ba0*/  @!P0 SYNCS.PHASECHK.TRANS64 P0, [R0+URZ+0x50], R3 ;  /* 0x00005003000085a7 */ /* 0x000ea400080010ff */
[----:B--2---:R-:W-:Y:S05]  /*7bb0*/  @!P0 BRA `(.L_x_122) ;  /* 0xfffffffc00f08947 */ /* 0x004fea000383ffff */
[----:B------:R-:W-:Y:S05]  /*7bc0*/  BRA `(.L_x_34) ;  /* 0xffffffa400447947 */ /* 0x000fea000383ffff */
.L_x_40:
[----:B-1----:R1:W2:Y:S02]  /*7bd0*/  SYNCS.PHASECHK.TRANS64.TRYWAIT P0, [R3+URZ+0xc0], R0 ;  /* 0x0000c000030075a7 */ /* 0x0022a400080011ff */
[----:B--2---:R-:W-:Y:S05]  /*7be0*/  @!P0 NANOSLEEP.SYNCS 0x989680 ;  /* 0x009896800000895d */ /* 0x004fea0003900000 */
[----:B------:R-:W2:Y:S02]  /*7bf0*/  @!P0 SYNCS.PHASECHK.TRANS64 P0, [R3+URZ+0xc0], R0 ;  /* 0x0000c000030085a7 */ /* 0x000ea400080010ff */
[----:B--2---:R-:W-:Y:S05]  /*7c00*/  @!P0 BRA `(.L_x_40) ;  /* 0xfffffffc00f08947 */ /* 0x004fea000383ffff */
[----:B------:R-:W-:Y:S05]  /*7c10*/  BRA `(.L_x_123) ;  /* 0xffffffa400f07947 */ /* 0x000fea000383ffff */
.L_x_44:
[----:B------:R-:W-:-:S07]  /*7c20*/  MOV R0, UR4 ;  /* 0x0000000400007c02 */ /* 0x000fce0008000f00 */
.L_x_124:
[----:B-1----:R1:W2:Y:S02]  /*7c30*/  SYNCS.PHASECHK.TRANS64.TRYWAIT P0, [R0+URZ], R2 ;  /* 0x00000002000075a7 */ /* 0x0022a400080011ff */
[----:B--2---:R-:W-:Y:S05]  /*7c40*/  @!P0 NANOSLEEP.SYNCS 0x989680 ;  /* 0x009896800000895d */ /* 0x004fea0003900000 */
[----:B------:R-:W2:Y:S02]  /*7c50*/  @!P0 SYNCS.PHASECHK.TRANS64 P0, [R0+URZ], R2 ;  /* 0x00000002000085a7 */ /* 0x000ea400080010ff */
[----:B--2---:R-:W-:Y:S05]  /*7c60*/  @!P0 BRA `(.L_x_124) ;  /* 0xfffffffc00f08947 */ /* 0x004fea000383ffff */
[----:B------:R-:W-:Y:S05]  /*7c70*/  BRA `(.L_x_125) ;  /* 0xffffffac00747947 */ /* 0x000fea000383ffff */
.L_x_45:
[----:B------:R-:W-:-:S07]  /*7c80*/  MOV R0, UR4 ;  /* 0x0000000400007c02 */ /* 0x000fce0008000f00 */
.L_x_126:
[----:B-1----:R1:W2:Y:S02]  /*7c90*/  SYNCS.PHASECHK.TRANS64.TRYWAIT P0, [R0+URZ], R3 ;  /* 0x00000003000075a7 */ /* 0x0022a400080011ff */
[----:B--2---:R-:W-:Y:S05]  /*7ca0*/  @!P0 NANOSLEEP.SYNCS 0x989680 ;  /* 0x009896800000895d */ /* 0x004fea0003900000 */
[----:B------:R-:W2:Y:S02]  /*7cb0*/  @!P0 SYNCS.PHASECHK.TRANS64 P0, [R0+URZ], R3 ;  /* 0x00000003000085a7 */ /* 0x000ea400080010ff */
[----:B--2---:R-:W-:Y:S05]  /*7cc0*/  @!P0 BRA `(.L_x_126) ;  /* 0xfffffffc00f08947 */ /* 0x004fea000383ffff */
[----:B------:R-:W-:Y:S05]  /*7cd0*/  BRA `(.L_x_127) ;  /* 0xffffffac00807947 */ /* 0x000fea000383ffff */
.L_x_46:
[----:B------:R-:W-:-:S07]  /*7ce0*/  MOV R0, UR4 ;  /* 0x0000000400007c02 */ /* 0x000fce0008000f00 */
.L_x_128:
[----:B-1----:R1:W2:Y:S02]  /*7cf0*/  SYNCS.PHASECHK.TRANS64.TRYWAIT P0, [R0+URZ], R3 ;  /* 0x00000003000075a7 */ /* 0x0022a400080011ff */
[----:B--2---:R-:W-:Y:S05]  /*7d00*/  @!P0 NANOSLEEP.SYNCS 0x989680 ;  /* 0x009896800000895d */ /* 0x004fea0003900000 */
[----:B------:R-:W2:Y:S02]  /*7d10*/  @!P0 SYNCS.PHASECHK.TRANS64 P0, [R0+URZ], R3 ;  /* 0x00000003000085a7 */ /* 0x000ea400080010ff */
[----:B--2---:R-:W-:Y:S05]  /*7d20*/  @!P0 BRA `(.L_x_128) ;  /* 0xfffffffc00f08947 */ /* 0x004fea000383ffff */
[----:B------:R-:W-:Y:S05]  /*7d30*/  BRA `(.L_x_129) ;  /* 0xffffffac008c7947 */ /* 0x000fea000383ffff */
.L_x_47:
[----:B------:R-:W-:-:S07]  /*7d40*/  MOV R0, UR4 ;  /* 0x0000000400007c02 */ /* 0x000fce0008000f00 */
.L_x_130:
[----:B-1----:R1:W2:Y:S02]  /*7d50*/  SYNCS.PHASECHK.TRANS64.TRYWAIT P0, [R0+URZ], R3 ;  /* 0x00000003000075a7 */ /* 0x0022a400080011ff */
[----:B--2---:R-:W-:Y:S05]  /*7d60*/  @!P0 NANOSLEEP.SYNCS 0x989680 ;  /* 0x009896800000895d */ /* 0x004fea0003900000 */
[----:B------:R-:W2:Y:S02]  /*7d70*/  @!P0 SYNCS.PHASECHK.TRANS64 P0, [R0+URZ], R3 ;  /* 0x00000003000085a7 */ /* 0x000ea400080010ff */
[----:B--2---:R-:W-:Y:S05]  /*7d80*/  @!P0 BRA `(.L_x_130) ;  /* 0xfffffffc00f08947 */ /* 0x004fea000383ffff */
[----:B------:R-:W-:Y:S05]  /*7d90*/  BRA `(.L_x_131) ;  /* 0xffffffac00987947 */ /* 0x000fea000383ffff */
.L_x_48:
[----:B------:R-:W-:-:S07]  /*7da0*/  MOV R0, UR4 ;  /* 0x0000000400007c02 */ /* 0x000fce0008000f00 */
.L_x_132:
[----:B-1----:R1:W2:Y:S02]  /*7db0*/  SYNCS.PHASECHK.TRANS64.TRYWAIT P0, [R0+URZ], R3 ;  /* 0x00000003000075a7 */ /* 0x0022a400080011ff */
[----:B--2---:R-:W-:Y:S05]  /*7dc0*/  @!P0 NANOSLEEP.SYNCS 0x989680 ;  /* 0x009896800000895d */ /* 0x004fea0003900000 */
[----:B------:R-:W2:Y:S02]  /*7dd0*/  @!P0 SYNCS.PHASECHK.TRANS64 P0, [R0+URZ], R3 ;  /* 0x00000003000085a7 */ /* 0x000ea400080010ff */
[----:B--2---:R-:W-:Y:S05]  /*7de0*/  @!P0 BRA `(.L_x_132) ;  /* 0xfffffffc00f08947 */ /* 0x004fea000383ffff */
[----:B------:R-:W-:Y:S05]  /*7df0*/  BRA `(.L_x_133) ;  /* 0xffffffac00a47947 */ /* 0x000fea000383ffff */
.L_x_49:
[----:B------:R-:W-:-:S07]  /*7e00*/  MOV R0, UR4 ;  /* 0x0000000400007c02 */ /* 0x000fce0008000f00 */
.L_x_134:
[----:B-1----:R1:W2:Y:S02]  /*7e10*/  SYNCS.PHASECHK.TRANS64.TRYWAIT P0, [R0+URZ], R3 ;  /* 0x00000003000075a7 */ /* 0x0022a400080011ff */
[----:B--2---:R-:W-:Y:S05]  /*7e20*/  @!P0 NANOSLEEP.SYNCS 0x989680 ;  /* 0x009896800000895d */ /* 0x004fea0003900000 */
[----:B------:R-:W2:Y:S02]  /*7e30*/  @!P0 SYNCS.PHASECHK.TRANS64 P0, [R0+URZ], R3 ;  /* 0x00000003000085a7 */ /* 0x000ea400080010ff */
[----:B--2---:R-:W-:Y:S05]  /*7e40*/  @!P0 BRA `(.L_x_134) ;  /* 0xfffffffc00f08947 */ /* 0x004fea000383ffff */
[----:B------:R-:W-:Y:S05]  /*7e50*/  BRA `(.L_x_135) ;  /* 0xffffffac00b07947 */ /* 0x000fea000383ffff */
.L_x_50:
[----:B------:R-:W-:-:S07]  /*7e60*/  MOV R0, UR4 ;  /* 0x0000000400007c02 */ /* 0x000fce0008000f00 */
.L_x_136:
[----:B-1----:R1:W2:Y:S02]  /*7e70*/  SYNCS.PHASECHK.TRANS64.TRYWAIT P0, [R0+URZ], R3 ;  /* 0x00000003000075a7 */ /* 0x0022a400080011ff */
[----:B--2---:R-:W-:Y:S05]  /*7e80*/  @!P0 NANOSLEEP.SYNCS 0x989680 ;  /* 0x009896800000895d */ /* 0x004fea0003900000 */
[----:B------:R-:W2:Y:S02]  /*7e90*/  @!P0 SYNCS.PHASECHK.TRANS64 P0, [R0+URZ], R3 ;  /* 0x00000003000085a7 */ /* 0x000ea400080010ff */
[----:B--2---:R-:W-:Y:S05]  /*7ea0*/  @!P0 BRA `(.L_x_136) ;  /* 0xfffffffc00f08947 */ /* 0x004fea000383ffff */
[----:B------:R-:W-:Y:S05]  /*7eb0*/  BRA `(.L_x_137) ;  /* 0xffffffac00bc7947 */ /* 0x000fea000383ffff */
.L_x_51:
[----:B------:R-:W-:-:S07]  /*7ec0*/  MOV R0, UR4 ;  /* 0x0000000400007c02 */ /* 0x000fce0008000f00 */
.L_x_138:
[----:B-1----:R1:W2:Y:S02]  /*7ed0*/  SYNCS.PHASECHK.TRANS64.TRYWAIT P0, [R0+URZ], R3 ;  /* 0x00000003000075a7 */ /* 0x0022a400080011ff */
[----:B--2---:R-:W-:Y:S05]  /*7ee0*/  @!P0 NANOSLEEP.SYNCS 0x989680 ;  /* 0x009896800000895d */ /* 0x004fea0003900000 */
[----:B------:R-:W2:Y:S02]  /*7ef0*/  @!P0 SYNCS.PHASECHK.TRANS64 P0, [R0+URZ], R3 ;  /* 0x00000003000085a7 */ /* 0x000ea400080010ff */
[----:B--2---:R-:W-:Y:S05]  /*7f00*/  @!P0 BRA `(.L_x_138) ;  /* 0xfffffffc00f08947 */ /* 0x004fea000383ffff */
[----:B------:R-:W-:Y:S05]  /*7f10*/  BRA `(.L_x_139) ;  /* 0xffffffac00c87947 */ /* 0x000fea000383ffff */
.L_x_52:
[----:B------:R-:W-:-:S07]  /*7f20*/  MOV R0, UR4 ;  /* 0x0000000400007c02 */ /* 0x000fce0008000f00 */
.L_x_140:
[----:B-1----:R1:W2:Y:S02]  /*7f30*/  SYNCS.PHASECHK.TRANS64.TRYWAIT P0, [R0+URZ], R3 ;  /* 0x00000003000075a7 */ /* 0x0022a400080011ff */
[----:B--2---:R-:W-:Y:S05]  /*7f40*/  @!P0 NANOSLEEP.SYNCS 0x989680 ;  /* 0x009896800000895d */ /* 0x004fea0003900000 */
[----:B------:R-:W2:Y:S02]  /*7f50*/  @!P0 SYNCS.PHASECHK.TRANS64 P0, [R0+URZ], R3 ;  /* 0x00000003000085a7 */ /* 0x000ea400080010ff */
[----:B--2---:R-:W-:Y:S05]  /*7f60*/  @!P0 BRA `(.L_x_140) ;  /* 0xfffffffc00f08947 */ /* 0x004fea000383ffff */
[----:B------:R-:W-:Y:S05]  /*7f70*/  BRA `(.L_x_141) ;  /* 0xffffffac00d47947 */ /* 0x000fea000383ffff */
.L_x_55:
[----:B--2---:R2:W3:Y:S02]  /*7f80*/  SYNCS.PHASECHK.TRANS64.TRYWAIT P0, [R2+URZ+0x120], R4 ;  /* 0x00012004020075a7 */ /* 0x0044e400080011ff */
[----:B---3--:R-:W-:Y:S05]  /*7f90*/  @!P0 NANOSLEEP.SYNCS 0x989680 ;  /* 0x009896800000895d */ /* 0x008fea0003900000 */
[----:B------:R-:W3:Y:S02]  /*7fa0*/  @!P0 SYNCS.PHASECHK.TRANS64 P0, [R2+URZ+0x120], R4 ;  /* 0x00012004020085a7 */ /* 0x000ee400080010ff */
[----:B---3--:R-:W-:Y:S05]  /*7fb0*/  @!P0 BRA `(.L_x_55) ;  /* 0xfffffffc00f08947 */ /* 0x008fea000383ffff */
[----:B------:R-:W-:Y:S05]  /*7fc0*/  BRA `(.L_x_142) ;  /* 0xffffffb000307947 */ /* 0x000fea000383ffff */
.L_x_56:
[----:B------:R-:W-:-:S07]  /*7fd0*/  MOV R2, UR5 ;  /* 0x0000000500027c02 */ /* 0x000fce0008000f00 */
.L_x_143:
[----:B--2---:R2:W3:Y:S02]  /*7fe0*/  SYNCS.PHASECHK.TRANS64.TRYWAIT P0, [R2+URZ+0xd0], R5 ;  /* 0x0000d005020075a7 */ /* 0x0044e400080011ff */
[----:B---3--:R-:W-:Y:S05]  /*7ff0*/  @!P0 NANOSLEEP.SYNCS 0x989680 ;  /* 0x009896800000895d */ /* 0x008fea0003900000 */
[----:B------:R-:W3:Y:S02]  /*8000*/  @!P0 SYNCS.PHASECHK.TRANS64 P0, [R2+URZ+0xd0], R5 ;  /* 0x0000d005020085a7 */ /* 0x000ee400080010ff */
[----:B---3--:R-:W-:Y:S05]  /*8010*/  @!P0 BRA `(.L_x_143) ;  /* 0xfffffffc00f08947 */ /* 0x008fea000383ffff */
[----:B------:R-:W-:Y:S05]  /*8020*/  BRA `(.L_x_144) ;  /* 0xffffffb000407947 */ /* 0x000fea000383ffff */
.L_x_57:
[----:B--2---:R2:W3:Y:S02]  /*8030*/  SYNCS.PHASECHK.TRANS64.TRYWAIT P1, [R2+URZ+0xc0], R4 ;  /* 0x0000c004020075a7 */ /* 0x0044e400080211ff */
[----:B---3--:R-:W-:Y:S05]  /*8040*/  @!P1 NANOSLEEP.SYNCS 0x989680 ;  /* 0x009896800000995d */ /* 0x008fea0003900000 */
[----:B------:R-:W3:Y:S02]  /*8050*/  @!P1 SYNCS.PHASECHK.TRANS64 P1, [R2+URZ+0xc0], R4 ;  /* 0x0000c004020095a7 */ /* 0x000ee400080210ff */
[----:B---3--:R-:W-:Y:S05]  /*8060*/  @!P1 BRA `(.L_x_57) ;  /* 0xfffffffc00f09947 */ /* 0x008fea000383ffff */
[----:B------:R-:W-:Y:S05]  /*8070*/  BRA `(.L_x_145) ;  /* 0xffffffb000707947 */ /* 0x000fea000383ffff */
.L_x_60:
[----:B------:R-:W-:-:S07]  /*8080*/  MOV R0, UR5 ;  /* 0x0000000500007c02 */ /* 0x000fce0008000f00 */
.L_x_146:
[----:B--2---:R2:W3:Y:S02]  /*8090*/  SYNCS.PHASECHK.TRANS64.TRYWAIT P0, [R0+URZ+0xd0], R2 ;  /* 0x0000d002000075a7 */ /* 0x0044e400080011ff */
[----:B---3--:R-:W-:Y:S05]  /*80a0*/  @!P0 NANOSLEEP.SYNCS 0x989680 ;  /* 0x009896800000895d */ /* 0x008fea0003900000 */
[----:B------:R-:W3:Y:S02]  /*80b0*/  @!P0 SYNCS.PHASECHK.TRANS64 P0, [R0+URZ+0xd0], R2 ;  /* 0x0000d002000085a7 */ /* 0x000ee400080010ff */
[----:B---3--:R-:W-:Y:S05]  /*80c0*/  @!P0 BRA `(.L_x_146) ;  /* 0xfffffffc00f08947 */ /* 0x008fea000383ffff */
[----:B------:R-:W-:Y:S05]  /*80d0*/  BRA `(.L_x_59) ;  /* 0xffffffb000c47947 */ /* 0x000fea000383ffff */
.L_x_69:
[----:B--2---:R-:W-:-:S04]  /*80e0*/  MOV R5, UR4 ;  /* 0x0000000400057c02 */ /* 0x004fc80008000f00 */
[----:B------:R2:W3:Y:S03]  /*80f0*/  SYNCS.PHASECHK.TRANS64.TRYWAIT P0, [R5+URZ+0x8], R6 ;  /* 0x00000806050075a7 */ /* 0x0004e600080011ff */
[----:B---3--:R-:W-:Y:S05]  /*8100*/  @!P0 NANOSLEEP.SYNCS 0x989680 ;  /* 0x009896800000895d */ /* 0x008fea0003900000 */
[----:B------:R-:W3:Y:S02]  /*8110*/  @!P0 SYNCS.PHASECHK.TRANS64 P0, [R5+URZ+0x8], R6 ;  /* 0x00000806050085a7 */ /* 0x000ee400080010ff */
[----:B---3--:R-:W-:Y:S05]  /*8120*/  @!P0 BRA `(.L_x_69) ;  /* 0xfffffffc00ec8947 */ /* 0x008fea000383ffff */
[----:B------:R-:W-:Y:S05]  /*8130*/  BRA `(.L_x_68) ;  /* 0xffffffb400787947 */ /* 0x000fea000383ffff */
.L_x_71:
[----:B------:R-:W-:Y:S01]  /*8140*/  BSSY B0, `(.L_x_147) ;  /* 0x0000006000007945 */ /* 0x000fe20003800000 */
[----:B------:R-:W-:-:S07]  /*8150*/  MOV R15, 0xffffffff ;  /* 0xffffffff000f7802 */ /* 0x000fce0000000f00 */
[----:B-12--5:R-:W-:Y:S05]  /*8160*/  WARPSYNC.COLLECTIVE R15, `(.L_x_148) ;  /* 0x000000000f0c7348 */ /* 0x026fea0003c00000 */
[----:B------:R-:W-:Y:S02]  /*8170*/  ELECT P6, UR79, PT ;  /* 0x00000000004f782f */ /* 0x000fe400038c0000 */
[----:B------:R-:W-:Y:S01]  /*8180*/  MOV R14, UR79 ;  /* 0x0000004f000e7c02 */ /* 0x000fe20008000f00 */
[----:B-12--5:R-:W-:Y:S10]  /*8190*/  ENDCOLLECTIVE ;  /* 0x000000000000791b */ /* 0x026ff40003800000 */
.L_x_148:
[----:B------:R-:W-:Y:S05]  /*81a0*/  BSYNC B0 ;  /* 0x0000000000007941 */ /* 0x000fea0003800000 */
.L_x_147:
[----:B------:R-:W-:Y:S01]  /*81b0*/  PLOP3.LUT P0, PT, P6, PT, PT, 0x80, 0x8 ;  /* 0x000000000008781c */ /* 0x000fe2000370f070 */
[----:B------:R-:W-:-:S12]  /*81c0*/  BRA `(.L_x_149) ;  /* 0xffffffb400a47947 */ /* 0x000fd8000383ffff */
.L_x_73:
[----:B--2---:R-:W-:-:S04]  /*81d0*/  MOV R0, UR4 ;  /* 0x0000000400007c02 */ /* 0x004fc80008000f00 */
[----:B------:R2:W3:Y:S03]  /*81e0*/  SYNCS.PHASECHK.TRANS64.TRYWAIT P0, [R0+URZ+0x8], R4 ;  /* 0x00000804000075a7 */ /* 0x0004e600080011ff */
[----:B---3--:R-:W-:Y:S05]  /*81f0*/  @!P0 NANOSLEEP.SYNCS 0x989680 ;  /* 0x009896800000895d */ /* 0x008fea0003900000 */
[----:B------:R-:W3:Y:S02]  /*8200*/  @!P0 SYNCS.PHASECHK.TRANS64 P0, [R0+URZ+0x8], R4 ;  /* 0x00000804000085a7 */ /* 0x000ee400080010ff */
[----:B---3--:R-:W-:Y:S05]  /*8210*/  @!P0 BRA `(.L_x_73) ;  /* 0xfffffffc00ec8947 */ /* 0x008fea000383ffff */
[----:B------:R-:W-:Y:S05]  /*8220*/  BRA `(.L_x_72) ;  /* 0xffffffb400a87947 */ /* 0x000fea000383ffff */
.L_x_74:
[----:B-1----:R1:W2:Y:S02]  /*8230*/  SYNCS.PHASECHK.TRANS64.TRYWAIT P0, [R0+URZ+0xc0], R4 ;  /* 0x0000c004000075a7 */ /* 0x0022a400080011ff */
[----:B--2---:R-:W-:Y:S05]  /*8240*/  @!P0 NANOSLEEP.SYNCS 0x989680 ;  /* 0x009896800000895d */ /* 0x004fea0003900000 */
[----:B------:R-:W2:Y:S02]  /*8250*/  @!P0 SYNCS.PHASECHK.TRANS64 P0, [R0+URZ+0xc0], R4 ;  /* 0x0000c004000085a7 */ /* 0x000ea400080010ff */
[----:B--2---:R-:W-:Y:S05]  /*8260*/  @!P0 BRA `(.L_x_74) ;  /* 0xfffffffc00f08947 */ /* 0x004fea000383ffff */
[----:B------:R-:W-:Y:S05]  /*8270*/  BRA `(.L_x_150) ;  /* 0xffffffb800947947 */ /* 0x000fea000383ffff */
.L_x_76:
[----:B------:R-:W-:-:S07]  /*8280*/  MOV R0, UR7 ;  /* 0x0000000700007c02 */ /* 0x000fce0008000f00 */
.L_x_151:
[----:B-1----:R1:W2:Y:S02]  /*8290*/  SYNCS.PHASECHK.TRANS64.TRYWAIT P0, [R0+URZ+0x100], R4 ;  /* 0x00010004000075a7 */ /* 0x0022a400080011ff */
[----:B--2---:R-:W-:Y:S05]  /*82a0*/  @!P0 NANOSLEEP.SYNCS 0x989680 ;  /* 0x009896800000895d */ /* 0x004fea0003900000 */
[----:B------:R-:W2:Y:S02]  /*82b0*/  @!P0 SYNCS.PHASECHK.TRANS64 P0, [R0+URZ+0x100], R4 ;  /* 0x00010004000085a7 */ /* 0x000ea400080010ff */
[----:B--2---:R-:W-:Y:S05]  /*82c0*/  @!P0 BRA `(.L_x_151) ;  /* 0xfffffffc00f08947 */ /* 0x004fea000383ffff */
[----:B------:R-:W-:Y:S05]  /*82d0*/  BRA `(.L_x_152) ;  /* 0xffffffb800e07947 */ /* 0x000fea000383ffff */
.L_x_79:
[----:B------:R-:W-:Y:S07]  /*82e0*/  MOV R0, UR6 ;  /* 0x0000000600007c02 */ /* 0x000fee0008000f00 */
.L_x_153:
[----:B-1----:R1:W2:Y:S02]  /*82f0*/  SYNCS.PHASECHK.TRANS64.TRYWAIT P0, [R0+URZ], R4 ;  /* 0x00000004000075a7 */ /* 0x0022a400080011ff */
[----:B--2---:R-:W-:Y:S05]  /*8300*/  @!P0 NANOSLEEP.SYNCS 0x989680 ;  /* 0x009896800000895d */ /* 0x004fea0003900000 */
[----:B------:R-:W2:Y:S02]  /*8310*/  @!P0 SYNCS.PHASECHK.TRANS64 P0, [R0+URZ], R4 ;  /* 0x00000004000085a7 */ /* 0x000ea400080010ff */
[----:B--2---:R-:W-:Y:S05]  /*8320*/  @!P0 BRA `(.L_x_153) ;  /* 0xfffffffc00f08947 */ /* 0x004fea000383ffff */
[----:B------:R-:W-:Y:S05]  /*8330*/  BRA `(.L_x_78) ;  /* 0xffffffb800f47947 */ /* 0x000fea000383ffff */
.L_x_83:
[----:B-1----:R-:W-:-:S07]  /*8340*/  MOV R0, UR7 ;  /* 0x0000000700007c02 */ /* 0x002fce0008000f00 */
.L_x_154:
[----:B-1----:R1:W2:Y:S02]  /*8350*/  SYNCS.PHASECHK.TRANS64.TRYWAIT P0, [R0+URZ], R2 ;  /* 0x00000002000075a7 */ /* 0x0022a400080011ff */
[----:B--2---:R-:W-:Y:S05]  /*8360*/  @!P0 NANOSLEEP.SYNCS 0x989680 ;  /* 0x009896800000895d */ /* 0x004fea0003900000 */
[----:B------:R-:W2:Y:S02]  /*8370*/  @!P0 SYNCS.PHASECHK.TRANS64 P0, [R0+URZ], R2 ;  /* 0x00000002000085a7 */ /* 0x000ea400080010ff */
[----:B--2---:R-:W-:Y:S05]  /*8380*/  @!P0 BRA `(.L_x_154) ;  /* 0xfffffffc00f08947 */ /* 0x004fea000383ffff */
[----:B------:R-:W-:Y:S05]  /*8390*/  BRA `(.L_x_155) ;  /* 0xffffffbc00e87947 */ /* 0x000fea000383ffff */
.L_x_84:
[----:B------:R-:W-:-:S07]  /*83a0*/  MOV R0, UR7 ;  /* 0x0000000700007c02 */ /* 0x000fce0008000f00 */
.L_x_156:
[----:B-1----:R1:W2:Y:S02]  /*83b0*/  SYNCS.PHASECHK.TRANS64.TRYWAIT P0, [R0+URZ], R3 ;  /* 0x00000003000075a7 */ /* 0x0022a400080011ff */
[----:B--2---:R-:W-:Y:S05]  /*83c0*/  @!P0 NANOSLEEP.SYNCS 0x989680 ;  /* 0x009896800000895d */ /* 0x004fea0003900000 */
[----:B------:R-:W2:Y:S02]  /*83d0*/  @!P0 SYNCS.PHASECHK.TRANS64 P0, [R0+URZ], R3 ;  /* 0x00000003000085a7 */ /* 0x000ea400080010ff */
[----:B--2---:R-:W-:Y:S05]  /*83e0*/  @!P0 BRA `(.L_x_156) ;  /* 0xfffffffc00f08947 */ /* 0x004fea000383ffff */
[----:B------:R-:W-:Y:S05]  /*83f0*/  BRA `(.L_x_157) ;  /* 0xffffffbc00f47947 */ /* 0x000fea000383ffff */
.L_x_85:
[----:B------:R-:W-:-:S07]  /*8400*/  MOV R0, UR7 ;  /* 0x0000000700007c02 */ /* 0x000fce0008000f00 */
.L_x_158:
[----:B-1----:R1:W2:Y:S02]  /*8410*/  SYNCS.PHASECHK.TRANS64.TRYWAIT P0, [R0+URZ], R3 ;  /* 0x00000003000075a7 */ /* 0x0022a400080011ff */
[----:B--2---:R-:W-:Y:S05]  /*8420*/  @!P0 NANOSLEEP.SYNCS 0x989680 ;  /* 0x009896800000895d */ /* 0x004fea0003900000 */
[----:B------:R-:W2:Y:S02]  /*8430*/  @!P0 SYNCS.PHASECHK.TRANS64 P0, [R0+URZ], R3 ;  /* 0x00000003000085a7 */ /* 0x000ea400080010ff */
[----:B--2---:R-:W-:Y:S05]  /*8440*/  @!P0 BRA `(.L_x_158) ;  /* 0xfffffffc00f08947 */ /* 0x004fea000383ffff */
[----:B------:R-:W-:Y:S05]  /*8450*/  BRA `(.L_x_159) ;  /* 0xffffffc000007947 */ /* 0x000fea000383ffff */
.L_x_88:
[----:B------:R-:W-:-:S07]  /*8460*/  MOV R0, UR5 ;  /* 0x0000000500007c02 */ /* 0x000fce0008000f00 */
.L_x_160:
[----:B-1----:R1:W2:Y:S02]  /*8470*/  SYNCS.PHASECHK.TRANS64.TRYWAIT P1, [R0+URZ+0x140], R2 ;  /* 0x00014002000075a7 */ /* 0x0022a400080211ff */
[----:B--2---:R-:W-:Y:S05]  /*8480*/  @!P1 NANOSLEEP.SYNCS 0x989680 ;  /* 0x009896800000995d */ /* 0x004fea0003900000 */
[----:B------:R-:W2:Y:S02]  /*8490*/  @!P1 SYNCS.PHASECHK.TRANS64 P1, [R0+URZ+0x140], R2 ;  /* 0x00014002000095a7 */ /* 0x000ea400080210ff */
[----:B--2---:R-:W-:Y:S05]  /*84a0*/  @!P1 BRA `(.L_x_160) ;  /* 0xfffffffc00f09947 */ /* 0x004fea000383ffff */
[----:B------:R-:W-:Y:S05]  /*84b0*/  BRA `(.L_x_161) ;  /* 0xffffffc0004c7947 */ /* 0x000fea000383ffff */
.L_x_93:
[----:B---3--:R3:W4:Y:S02]  /*84c0*/  SYNCS.PHASECHK.TRANS64.TRYWAIT P0, [R7+URZ+0xc0], R0 ;  /* 0x0000c000070075a7 */ /* 0x00872400080011ff */
[----:B----4-:R-:W-:Y:S05]  /*84d0*/  @!P0 NANOSLEEP.SYNCS 0x989680 ;  /* 0x009896800000895d */ /* 0x010fea0003900000 */
[----:B------:R-:W4:Y:S02]  /*84e0*/  @!P0 SYNCS.PHASECHK.TRANS64 P0, [R7+URZ+0xc0], R0 ;  /* 0x0000c000070085a7 */ /* 0x000f2400080010ff */
[----:B----4-:R-:W-:Y:S05]  /*84f0*/  @!P0 BRA `(.L_x_93) ;  /* 0xfffffffc00f08947 */ /* 0x010fea000383ffff */
[----:B------:R-:W-:Y:S05]  /*8500*/  BRA `(.L_x_162) ;  /* 0xffffffc400647947 */ /* 0x000fea000383ffff */
.L_x_96:
[----:B-1----:R-:W-:Y:S07]  /*8510*/  MOV R0, UR19 ;  /* 0x0000001300007c02 */ /* 0x002fee0008000f00 */
.L_x_163:
[----:B-1----:R1:W3:Y:S02]  /*8520*/  SYNCS.PHASECHK.TRANS64.TRYWAIT P2, [R0+URZ+0xb8], R7 ;  /* 0x0000b807000075a7 */ /* 0x0022e400080411ff */
[----:B---3--:R-:W-:Y:S05]  /*8530*/  @!P2 NANOSLEEP.SYNCS 0x989680 ;  /* 0x009896800000a95d */ /* 0x008fea0003900000 */
[----:B------:R-:W3:Y:S02]  /*8540*/  @!P2 SYNCS.PHASECHK.TRANS64 P2, [R0+URZ+0xb8], R7 ;  /* 0x0000b8070000a5a7 */ /* 0x000ee400080410ff */
[----:B---3--:R-:W-:Y:S05]  /*8550*/  @!P2 BRA `(.L_x_163) ;  /* 0xfffffffc00f0a947 */ /* 0x008fea000383ffff */
[----:B------:R-:W-:Y:S05]  /*8560*/  BRA `(.L_x_95) ;  /* 0xffffffc800ac7947 */ /* 0x000fea000383ffff */
.L_x_99:
[----:B-1----:R-:W-:Y:S07]  /*8570*/  MOV R0, UR19 ;  /* 0x0000001300007c02 */ /* 0x002fee0008000f00 */
.L_x_164:
[----:B-1----:R1:W3:Y:S02]  /*8580*/  SYNCS.PHASECHK.TRANS64.TRYWAIT P0, [R0+URZ+0xa8], R6 ;  /* 0x0000a806000075a7 */ /* 0x0022e400080011ff */
[----:B---3--:R-:W-:Y:S05]  /*8590*/  @!P0 NANOSLEEP.SYNCS 0x989680 ;  /* 0x009896800000895d */ /* 0x008fea0003900000 */
[----:B------:R-:W3:Y:S02]  /*85a0*/  @!P0 SYNCS.PHASECHK.TRANS64 P0, [R0+URZ+0xa8], R6 ;  /* 0x0000a806000085a7 */ /* 0x000ee400080010ff */
[----:B---3--:R-:W-:Y:S05]  /*85b0*/  @!P0 BRA `(.L_x_164) ;  /* 0xfffffffc00f08947 */ /* 0x008fea000383ffff */
[----:B------:R-:W-:Y:S05]  /*85c0*/  BRA `(.L_x_165) ;  /* 0xffffffc800f87947 */ /* 0x000fea000383ffff */
.L_x_102:
[----:B--2---:R2:W4:Y:S02]  /*85d0*/  SYNCS.PHASECHK.TRANS64.TRYWAIT P0, [R3+URZ+0xc0], R0 ;  /* 0x0000c000030075a7 */ /* 0x00452400080011ff */
[----:B----4-:R-:W-:Y:S05]  /*85e0*/  @!P0 NANOSLEEP.SYNCS 0x989680 ;  /* 0x009896800000895d */ /* 0x010fea0003900000 */
[----:B------:R-:W4:Y:S02]  /*85f0*/  @!P0 SYNCS.PHASECHK.TRANS64 P0, [R3+URZ+0xc0], R0 ;  /* 0x0000c000030085a7 */ /* 0x000f2400080010ff */
[----:B----4-:R-:W-:Y:S05]  /*8600*/  @!P0 BRA `(.L_x_102) ;  /* 0xfffffffc00f08947 */ /* 0x010fea000383ffff */
[----:B------:R-:W-:Y:S05]  /*8610*/  BRA `(.L_x_166) ;  /* 0xffffffd000447947 */ /* 0x000fea000383ffff */
.L_x_113:
[----:B-1----:R-:W-:Y:S04]  /*8620*/  MOV R0, UR57 ;  /* 0x0000003900007c02 */ /* 0x002fe80008000f00 */
[----:B------:R1:W2:Y:S03]  /*8630*/  SYNCS.PHASECHK.TRANS64.TRYWAIT P1, [R0+URZ+0xa0], R3 ;  /* 0x0000a003000075a7 */ /* 0x0002a600080211ff */
[----:B--2---:R-:W-:Y:S05]  /*8640*/  @!P1 NANOSLEEP.SYNCS 0x989680 ;  /* 0x009896800000995d */ /* 0x004fea0003900000 */
[----:B------:R-:W2:Y:S02]  /*8650*/  @!P1 SYNCS.PHASECHK.TRANS64 P1, [R0+URZ+0xa0], R3 ;  /* 0x0000a003000095a7 */ /* 0x000ea400080210ff */
[----:B--2---:R-:W-:Y:S05]  /*8660*/  @!P1 BRA `(.L_x_113) ;  /* 0xfffffffc00ec9947 */ /* 0x004fea000383ffff */
[----:B------:R-:W-:Y:S05]  /*8670*/  BRA `(.L_x_112) ;  /* 0xffffffdc00707947 */ /* 0x000fea000383ffff */
.L_x_115:
[----:B------:R1:W1:Y:S02]  /*8680*/  SYNCS.PHASECHK.TRANS64.TRYWAIT P1, [R149+URZ+0xe0], R4 ;  /* 0x0000e004950075a7 */ /* 0x00026400080211ff */
[----:B-1----:R-:W-:Y:S05]  /*8690*/  @!P1 NANOSLEEP.SYNCS 0x989680 ;  /* 0x009896800000995d */ /* 0x002fea0003900000 */
[----:B------:R-:W1:Y:S02]  /*86a0*/  @!P1 SYNCS.PHASECHK.TRANS64 P1, [R149+URZ+0xe0], R4 ;  /* 0x0000e004950095a7 */ /* 0x000e6400080210ff */
[----:B-1----:R-:W-:Y:S05]  /*86b0*/  @!P1 BRA `(.L_x_115) ;  /* 0xfffffffc00f09947 */ /* 0x002fea000383ffff */
[----:B------:R-:W-:Y:S05]  /*86c0*/  BRA `(.L_x_114) ;  /* 0xffffffdc00b47947 */ /* 0x000fea000383ffff */
        .weak           $__internal_0_$__cuda_sm10x_tcgen05_guardrail_trap_col_being_dealloced_not_returned_by_alloc
        .type           $__internal_0_$__cuda_sm10x_tcgen05_guardrail_trap_col_being_dealloced_not_returned_by_alloc,@function
        .size           $__internal_0_$__cuda_sm10x_tcgen05_guardrail_trap_col_being_dealloced_not_returned_by_alloc,($__internal_1_$__cuda_sm10x_tcgen05_guardrail_trap_phase_invalid_during_alloc - $__internal_0_$__cuda_sm10x_tcgen05_guardrail_trap_col_being_dealloced_not_returned_by_alloc)
$__internal_0_$__cuda_sm10x_tcgen05_guardrail_trap_col_being_dealloced_not_returned_by_alloc:
[----:B------:R-:W-:Y:S05]  /*86d0*/  BPT.TRAP 0x1 ;  /* 0x000000040000795c */ /* 0x000fea0000300000 */
[----:B------:R-:W-:-:S04]  /*86e0*/  HFMA2 R3, -RZ, RZ, 0, 0 ;  /* 0x00000000ff037431 */ /* 0x000fc800000001ff */
[----:B------:R-:W-:Y:S05]  /*86f0*/  RET.REL.NODEC R2 `(_ZN7cutlass13device_kernelINS_4gemm6kernel13GemmUniversalIN4cute5tupleIJiiiiEEENS1_10collective13CollectiveMmaINS1_35MainloopSm100TmaUmmaWarpSpecializedILi10ELi2ELi4ENS5_IJNS4_1CILi4EEENSA_ILi2EEENSA_ILi1EEEEEEEENS5_IJNSA_ILi256EEENSA_ILi64EEENSA_ILi128EEEEEEaNS5_IJlSD_lEEEaSK_NS4_8TiledMMAINS4_8MMA_AtomIJNS4_21SM100_MMA_S8_2x1SM_SSIaaiLi256ELi64ELNS4_4UMMA5MajorE0ELSP_0ELNSO_8SaturateE0EEEEEENS4_6LayoutINS5_IJSD_SD_SD_EEENS5_IJNSA_ILi0EEESV_SV_EEEEENS5_IJNS4_10UnderscoreESY_SY_EEEEENS4_28SM100_TMA_2SM_LOAD_MULTICASTENS4_14ComposedLayoutINS4_7SwizzleILi3ELi4ELi3EEENS4_18smem_ptr_flag_bitsILi8EEENST_INS5_IJNSA_ILi8EEESI_EEENS5_IJSI_SD_EEEEEEEvNS4_8identityES11_S1B_vS1C_EENS_8epilogue10collective18CollectiveEpilogueINS1E_23Sm100TmaWarpSpecializedILi1ELi1ELi64ELb0ELb0EEEJNS5_IJSI_SH_SI_EEENS5_IJNST_ISI_SD_EENST_ISH_SD_EEEEEaSK_aSK_NS1E_6fusion15FusionCallbacksIS1I_NS1N_17LinearCombinationIaiaiLNS_15FloatRoundStyleE2EEES1J_S1M_JEEENS4_5SM1004TMEM4LOAD26SM100_TMEM_LOAD_32dp32b64xENS4_13SM90_TMA_LOADENS12_INS13_ILi2ELi4ELi3EEES16_NST_INS5_IJS17_SH_EEENS5_IJSH_SD_EEEEEEENS4_39AutoVectorizingCopyWithAssumedAlignmentILi128EEENS4_14SM90_TMA_STOREES22_S24_S24_EEEvvEEEEvNT_6ParamsE) ;  /* 0xffffff7802407950 */ /* 0x000fea0003c3ffff */
        .weak           $__internal_1_$__cuda_sm10x_tcgen05_guardrail_trap_phase_invalid_during_alloc
        .type           $__internal_1_$__cuda_sm10x_tcgen05_guardrail_trap_phase_invalid_during_alloc,@function
        .size           $__internal_1_$__cuda_sm10x_tcgen05_guardrail_trap_phase_invalid_during_alloc,($__internal_2_$__cuda_sm10x_tcgen05_guardrail_trap_unallocated_columns_being_dealloced - $__internal_1_$__cuda_sm10x_tcgen05_guardrail_trap_phase_invalid_during_alloc)
$__internal_1_$__cuda_sm10x_tcgen05_guardrail_trap_phase_invalid_during_alloc:
[----:B------:R-:W-:Y:S05]  /*8700*/  BPT.TRAP 0x1 ;  /* 0x000000040000795c */ /* 0x000fea0000300000 */
[----:B------:R-:W-:-:S04]  /*8710*/  MOV R5, 0x0 ;  /* 0x0000000000057802 */ /* 0x000fc80000000f00 */
[----:B------:R-:W-:Y:S05]  /*8720*/  RET.REL.NODEC R4 `(_ZN7cutlass13device_kernelINS_4gemm6kernel13GemmUniversalIN4cute5tupleIJiiiiEEENS1_10collective13CollectiveMmaINS1_35MainloopSm100TmaUmmaWarpSpecializedILi10ELi2ELi4ENS5_IJNS4_1CILi4EEENSA_ILi2EEENSA_ILi1EEEEEEEENS5_IJNSA_ILi256EEENSA_ILi64EEENSA_ILi128EEEEEEaNS5_IJlSD_lEEEaSK_NS4_8TiledMMAINS4_8MMA_AtomIJNS4_21SM100_MMA_S8_2x1SM_SSIaaiLi256ELi64ELNS4_4UMMA5MajorE0ELSP_0ELNSO_8SaturateE0EEEEEENS4_6LayoutINS5_IJSD_SD_SD_EEENS5_IJNSA_ILi0EEESV_SV_EEEEENS5_IJNS4_10UnderscoreESY_SY_EEEEENS4_28SM100_TMA_2SM_LOAD_MULTICASTENS4_14ComposedLayoutINS4_7SwizzleILi3ELi4ELi3EEENS4_18smem_ptr_flag_bitsILi8EEENST_INS5_IJNSA_ILi8EEESI_EEENS5_IJSI_SD_EEEEEEEvNS4_8identityES11_S1B_vS1C_EENS_8epilogue10collective18CollectiveEpilogueINS1E_23Sm100TmaWarpSpecializedILi1ELi1ELi64ELb0ELb0EEEJNS5_IJSI_SH_SI_EEENS5_IJNST_ISI_SD_EENST_ISH_SD_EEEEEaSK_aSK_NS1E_6fusion15FusionCallbacksIS1I_NS1N_17LinearCombinationIaiaiLNS_15FloatRoundStyleE2EEES1J_S1M_JEEENS4_5SM1004TMEM4LOAD26SM100_TMEM_LOAD_32dp32b64xENS4_13SM90_TMA_LOADENS12_INS13_ILi2ELi4ELi3EEES16_NST_INS5_IJS17_SH_EEENS5_IJSH_SD_EEEEEEENS4_39AutoVectorizingCopyWithAssumedAlignmentILi128EEENS4_14SM90_TMA_STOREES22_S24_S24_EEEvvEEEEvNT_6ParamsE) ;  /* 0xffffff7804347950 */ /* 0x000fea0003c3ffff */
        .weak           $__internal_2_$__cuda_sm10x_tcgen05_guardrail_trap_unallocated_columns_being_dealloced
        .type           $__internal_2_$__cuda_sm10x_tcgen05_guardrail_trap_unallocated_columns_being_dealloced,@function
        .size           $__internal_2_$__cuda_sm10x_tcgen05_guardrail_trap_unallocated_columns_being_dealloced,(.L_x_168 - $__internal_2_$__cuda_sm10x_tcgen05_guardrail_trap_unallocated_columns_being_dealloced)
$__internal_2_$__cuda_sm10x_tcgen05_guardrail_trap_unallocated_columns_being_dealloced:
[----:B------:R-:W-:Y:S05]  /*8730*/  BPT.TRAP 0x1 ;  /* 0x000000040000795c */ /* 0x000fea0000300000 */
[----:B------:R-:W-:-:S04]  /*8740*/  HFMA2 R3, -RZ, RZ, 0, 0 ;  /* 0x00000000ff037431 */ /* 0x000fc800000001ff */
[----:B------:R-:W-:Y:S05]  /*8750*/  RET.REL.NODEC R2 `(_ZN7cutlass13device_kernelINS_4gemm6kernel13GemmUniversalIN4cute5tupleIJiiiiEEENS1_10collective13CollectiveMmaINS1_35MainloopSm100TmaUmmaWarpSpecializedILi10ELi2ELi4ENS5_IJNS4_1CILi4EEENSA_ILi2EEENSA_ILi1EEEEEEEENS5_IJNSA_ILi256EEENSA_ILi64EEENSA_ILi128EEEEEEaNS5_IJlSD_lEEEaSK_NS4_8TiledMMAINS4_8MMA_AtomIJNS4_21SM100_MMA_S8_2x1SM_SSIaaiLi256ELi64ELNS4_4UMMA5MajorE0ELSP_0ELNSO_8SaturateE0EEEEEENS4_6LayoutINS5_IJSD_SD_SD_EEENS5_IJNSA_ILi0EEESV_SV_EEEEENS5_IJNS4_10UnderscoreESY_SY_EEEEENS4_28SM100_TMA_2SM_LOAD_MULTICASTENS4_14ComposedLayoutINS4_7SwizzleILi3ELi4ELi3EEENS4_18smem_ptr_flag_bitsILi8EEENST_INS5_IJNSA_ILi8EEESI_EEENS5_IJSI_SD_EEEEEEEvNS4_8identityES11_S1B_vS1C_EENS_8epilogue10collective18CollectiveEpilogueINS1E_23Sm100TmaWarpSpecializedILi1ELi1ELi64ELb0ELb0EEEJNS5_IJSI_SH_SI_EEENS5_IJNST_ISI_SD_EENST_ISH_SD_EEEEEaSK_aSK_NS1E_6fusion15FusionCallbacksIS1I_NS1N_17LinearCombinationIaiaiLNS_15FloatRoundStyleE2EEES1J_S1M_JEEENS4_5SM1004TMEM4LOAD26SM100_TMEM_LOAD_32dp32b64xENS4_13SM90_TMA_LOADENS12_INS13_ILi2ELi4ELi3EEES16_NST_INS5_IJS17_SH_EEENS5_IJSH_SD_EEEEEEENS4_39AutoVectorizingCopyWithAssumedAlignmentILi128EEENS4_14SM90_TMA_STOREES22_S24_S24_EEEvvEEEEvNT_6ParamsE) ;  /* 0xffffff7802287950 */ /* 0x000fea0003c3ffff */
.L_x_167:
[----:B------:R-:W-:-:S00]  /*8760*/  BRA `(.L_x_167) ;  /* 0xfffffffc00fc7947 */ /* 0x000fc0000383ffff */
[----:B------:R-:W-:-:S00]  /*8770*/  NOP ;  /* 0x0000000000007918 */ /* 0x000fc00000000000 */
        /* <DEDUP_REMOVED lines=8> */
.L_x_168:


//--------------------- .nv.global.init           --------------------------
	.section	.nv.global.init,"aw",@progbits
.nv.global.init:
	.type		$str$27,@object
	.size		$str$27,($str$28 - $str$27)
$str$27:
        /*0000*/ 	.byte	0x28, 0x61, 0x64, 0x64, 0x72, 0x65, 0x73, 0x73, 0x20, 0x26, 0x20, 0x6d, 0x61, 0x73, 0x6b, 0x29
        /*0010*/ 	.byte	0x20, 0x3d, 0x3d, 0x20, 0x30, 0x00
	.type		$str$28,@object
	.size		$str$28,($str$26 - $str$28)
$str$28:
        /*0016*/ 	.byte	0x2f, 0x74, 0x6d, 0x70, 0x2f, 0x63, 0x75, 0x74, 0x6c, 0x61, 0x73, 0x73, 0x5f, 0x73, 0x77, 0x65
        /*0026*/ 	.byte	0x65, 0x70, 0x5f, 0x73, 0x72, 0x63, 0x2f, 0x69, 0x6e, 0x63, 0x6c, 0x75, 0x64, 0x65, 0x2f, 0x63
        /*0036*/ 	.byte	0x75, 0x74, 0x65, 0x2f, 0x70, 0x6f, 0x69, 0x6e, 0x74, 0x65, 0x72, 0x5f, 0x66, 0x6c, 0x61, 0x67
        /*0046*/ 	.byte	0x67, 0x65, 0x64, 0x2e, 0x68, 0x70, 0x70, 0x00
	.type		$str$26,@object
	.size		$str$26,($str$25 - $str$26)
$str$26:
        /*004e*/ 	.byte	0x2f, 0x74, 0x6d, 0x70, 0x2f, 0x63, 0x75, 0x74, 0x6c, 0x61, 0x73, 0x73, 0x5f, 0x73, 0x77, 0x65
        /*005e*/ 	.byte	0x65, 0x70, 0x5f, 0x73, 0x72, 0x63, 0x2f, 0x69, 0x6e, 0x63, 0x6c, 0x75, 0x64, 0x65, 0x2f, 0x63
        /*006e*/ 	.byte	0x75, 0x74, 0x65, 0x2f, 0x61, 0x74, 0x6f, 0x6d, 0x2f, 0x63, 0x6f, 0x70, 0x79, 0x5f, 0x74, 0x72
        /*007e*/ 	.byte	0x61, 0x69, 0x74, 0x73, 0x5f, 0x73, 0x6d, 0x31, 0x30, 0x30, 0x2e, 0x68, 0x70, 0x70, 0x00
	.type		$str$25,@object
	.size		$str$25,(__unnamed_1 - $str$25)
$str$25:
        /*008d*/ 	.byte	0x28, 0x28, 0x75, 0x69, 0x6e, 0x74, 0x33, 0x32, 0x5f, 0x74, 0x28, 0x74, 0x68, 0x72, 0x65, 0x61
        /*009d*/ 	.byte	0x64, 0x49, 0x64, 0x78, 0x2e, 0x78, 0x29, 0x20, 0x2f, 0x20, 0x33, 0x32, 0x29, 0x20, 0x25, 0x20
        /*00ad*/ 	.byte	0x34, 0x29, 0x20, 0x3d, 0x3d, 0x20, 0x28, 0x28, 0x28, 0x74, 0x6d, 0x65, 0x6d, 0x5f, 0x61, 0x64
        /*00bd*/ 	.byte	0x64, 0x72, 0x20, 0x3e, 0x3e, 0x20, 0x31, 0x36, 0x29, 0x20, 0x2f, 0x20, 0x33, 0x32, 0x29, 0x20
        /*00cd*/ 	.byte	0x25, 0x20, 0x34, 0x29, 0x00
	.type		__unnamed_1,@object
	.size		__unnamed_1,(__unnamed_2 - __unnamed_1)
__unnamed_1:
        /*00d2*/ 	.byte	0x61, 0x75, 0x74, 0x6f, 0x20, 0x63, 0x75, 0x74, 0x65, 0x3a, 0x3a, 0x61, 0x73, 0x5f, 0x70, 0x6f
        /* <DEDUP_REMOVED lines=24> */
        /*0262*/ 	.byte	0x5d, 0x00
	.type		__unnamed_2,@object
	.size		__unnamed_2,(.L_2 - __unnamed_2)
__unnamed_2:
        /* <DEDUP_REMOVED lines=42> */
        /*0504*/ 	.byte	0x43, 0x3c, 0x30, 0x3e, 0x3e, 0x3e, 0x3e, 0x5d, 0x00
.L_2:


//--------------------- .nv.shared._ZN7cutlass13device_kernelINS_4gemm6kernel13GemmUniversalIN4cute5tupleIJiiiiEEENS1_10collective13CollectiveMmaINS1_35MainloopSm100TmaUmmaWarpSpecializedILi10ELi2ELi4ENS5_IJNS4_1CILi4EEENSA_ILi2EEENSA_ILi1EEEEEEEENS5_IJNSA_ILi256EEENSA_ILi64EEENSA_ILi128EEEEEEaNS5_IJlSD_lEEEaSK_NS4_8TiledMMAINS4_8MMA_AtomIJNS4_21SM100_MMA_S8_2x1SM_SSIaaiLi256ELi64ELNS4_4UMMA5MajorE0ELSP_0ELNSO_8SaturateE0EEEEEENS4_6LayoutINS5_IJSD_SD_SD_EEENS5_IJNSA_ILi0EEESV_SV_EEEEENS5_IJNS4_10UnderscoreESY_SY_EEEEENS4_28SM100_TMA_2SM_LOAD_MULTICASTENS4_14ComposedLayoutINS4_7SwizzleILi3ELi4ELi3EEENS4_18smem_ptr_flag_bitsILi8EEENST_INS5_IJNSA_ILi8EEESI_EEENS5_IJSI_SD_EEEEEEEvNS4_8identityES11_S1B_vS1C_EENS_8epilogue10collective18CollectiveEpilogueINS1E_23Sm100TmaWarpSpecializedILi1ELi1ELi64ELb0ELb0EEEJNS5_IJSI_SH_SI_EEENS5_IJNST_ISI_SD_EENST_ISH_SD_EEEEEaSK_aSK_NS1E_6fusion15FusionCallbacksIS1I_NS1N_17LinearCombinationIaiaiLNS_15FloatRoundStyleE2EEES1J_S1M_JEEENS4_5SM1004TMEM4LOAD26SM100_TMEM_LOAD_32dp32b64xENS4_13SM90_TMA_LOADENS12_INS13_ILi2ELi4ELi3EEES16_NST_INS5_IJS17_SH_EEENS5_IJSH_SD_EEEEEEENS4_39AutoVectorizingCopyWithAssumedAlignmentILi128EEENS4_14SM90_TMA_STOREES22_S24_S24_EEEvvEEEEvNT_6ParamsE --------------------------
	.section	.nv.shared._ZN7cutlass13device_kernelINS_4gemm6kernel13GemmUniversalIN4cute5tupleIJiiiiEEENS1_10collective13CollectiveMmaINS1_35MainloopSm100TmaUmmaWarpSpecializedILi10ELi2ELi4ENS5_IJNS4_1CILi4EEENSA_ILi2EEENSA_ILi1EEEEEEEENS5_IJNSA_ILi256EEENSA_ILi64EEENSA_ILi128EEEEEEaNS5_IJlSD_lEEEaSK_NS4_8TiledMMAINS4_8MMA_AtomIJNS4_21SM100_MMA_S8_2x1SM_SSIaaiLi256ELi64ELNS4_4UMMA5MajorE0ELSP_0ELNSO_8SaturateE0EEEEEENS4_6LayoutINS5_IJSD_SD_SD_EEENS5_IJNSA_ILi0EEESV_SV_EEEEENS5_IJNS4_10UnderscoreESY_SY_EEEEENS4_28SM100_TMA_2SM_LOAD_MULTICASTENS4_14ComposedLayoutINS4_7SwizzleILi3ELi4ELi3EEENS4_18smem_ptr_flag_bitsILi8EEENST_INS5_IJNSA_ILi8EEESI_EEENS5_IJSI_SD_EEEEEEEvNS4_8identityES11_S1B_vS1C_EENS_8epilogue10collective18CollectiveEpilogueINS1E_23Sm100TmaWarpSpecializedILi1ELi1ELi64ELb0ELb0EEEJNS5_IJSI_SH_SI_EEENS5_IJNST_ISI_SD_EENST_ISH_SD_EEEEEaSK_aSK_NS1E_6fusion15FusionCallbacksIS1I_NS1N_17LinearCombinationIaiaiLNS_15FloatRoundStyleE2EEES1J_S1M_JEEENS4_5SM1004TMEM4LOAD26SM100_TMEM_LOAD_32dp32b64xENS4_13SM90_TMA_LOADENS12_INS13_ILi2ELi4ELi3EEES16_NST_INS5_IJS17_SH_EEENS5_IJSH_SD_EEEEEEENS4_39AutoVectorizingCopyWithAssumedAlignmentILi128EEENS4_14SM90_TMA_STOREES22_S24_S24_EEEvvEEEEvNT_6ParamsE,"aw",@nobits
	.sectionflags	@""
	.align	16
	.zero		1024


//--------------------- .nv.shared.reserved.0     --------------------------
	.section	.nv.shared.reserved.0,"aw",@nobits
	.weak		__nv_reservedSMEM_offset_0_alias
	.size		__nv_reservedSMEM_offset_0_alias, 0, 64
	.other		__nv_reservedSMEM_offset_0_alias,@"STO_CUDA_RESERVED_SHARED STV_DEFAULT"
__nv_reservedSMEM_offset_0_alias:
	.zero		0
.nv.shared.reserved.0:
	.zero		64
	.weak		__nv_reservedSMEM_tcgen05_partition
	.type		__nv_reservedSMEM_tcgen05_partition,@object
	.size		__nv_reservedSMEM_tcgen05_partition,(.L_0 - __nv_reservedSMEM_tcgen05_partition)
__nv_reservedSMEM_tcgen05_partition:
	.zero		32
.L_0:


//--------------------- .nv.global                --------------------------
	.section	.nv.global,"aw",@nobits
.nv.global:
	.type		_ZN40_INTERNAL_dfb368e0_4_k_cu_34054569_348574cute1_E,@object
	.size		_ZN40_INTERNAL_dfb368e0_4_k_cu_34054569_348574cute1_E,(_ZN40_INTERNAL_dfb368e0_4_k_cu_34054569_348574cuda3std3__45__cpo6cbeginE - _ZN40_INTERNAL_dfb368e0_4_k_cu_34054569_348574cute1_E)
_ZN40_INTERNAL_dfb368e0_4_k_cu_34054569_348574cute1_E:
	.zero		1
	.type		_ZN40_INTERNAL_dfb368e0_4_k_cu_34054569_348574cuda3std3__45__cpo6cbeginE,@object
	.size		_ZN40_INTERNAL_dfb368e0_4_k_cu_34054569_348574cuda3std3__45__cpo6cbeginE,(_ZN40_INTERNAL_dfb368e0_4_k_cu_34054569_348574cuda3std3__48in_placeE - _ZN40_INTERNAL_dfb368e0_4_k_cu_34054569_348574cuda3std3__45__cpo6cbeginE)
_ZN40_INTERNAL_dfb368e0_4_k_cu_34054569_348574cuda3std3__45__cpo6cbeginE:
	.zero		1
	.type		_ZN40_INTERNAL_dfb368e0_4_k_cu_34054569_348574cuda3std3__48in_placeE,@object
	.size		_ZN40_INTERNAL_dfb368e0_4_k_cu_34054569_348574cuda3std3__48in_placeE,(_ZN40_INTERNAL_dfb368e0_4_k_cu_34054569_348574cuda3std6ranges3__45__cpo9iter_moveE - _ZN40_INTERNAL_dfb368e0_4_k_cu_34054569_348574cuda3std3__48in_placeE)
_ZN40_INTERNAL_dfb368e0_4_k_cu_34054569_348574cuda3std3__48in_placeE:
	.zero		1
	.type		_ZN40_INTERNAL_dfb368e0_4_k_cu_34054569_348574cuda3std6ranges3__45__cpo9iter_moveE,@object
	.size		_ZN40_INTERNAL_dfb368e0_4_k_cu_34054569_348574cuda3std6ranges3__45__cpo9iter_moveE,(_ZN40_INTERNAL_dfb368e0_4_k_cu_34054569_348574cuda3std3__45__cpo5beginE - _ZN40_INTERNAL_dfb368e0_4_k_cu_34054569_348574cuda3std6ranges3__45__cpo9iter_moveE)
_ZN40_INTERNAL_dfb368e0_4_k_cu_34054569_348574cuda3std6ranges3__45__cpo9iter_moveE:
	.zero		1
	.type		_ZN40_INTERNAL_dfb368e0_4_k_cu_34054569_348574cuda3std3__45__cpo5beginE,@object
	.size		_ZN40_INTERNAL_dfb368e0_4_k_cu_34054569_348574cuda3std3__45__cpo5beginE,(_ZN40_INTERNAL_dfb368e0_4_k_cu_34054569_348574cuda3std3__442_GLOBAL__N__dfb368e0_4_k_cu_34054569_348576ignoreE - _ZN40_INTERNAL_dfb368e0_4_k_cu_34054569_348574cuda3std3__45__cpo5beginE)
_ZN40_INTERNAL_dfb368e0_4_k_cu_34054569_348574cuda3std3__45__cpo5beginE:
	.zero		1
	.type		_ZN40_INTERNAL_dfb368e0_4_k_cu_34054569_348574cuda3std3__442_GLOBAL__N__dfb368e0_4_k_cu_34054569_348576ignoreE,@object
	.size		_ZN40_INTERNAL_dfb368e0_4_k_cu_34054569_348574cuda3std3__442_GLOBAL__N__dfb368e0_4_k_cu_34054569_348576ignoreE,(_ZN40_INTERNAL_dfb368e0_4_k_cu_34054569_348574cute7productE - _ZN40_INTERNAL_dfb368e0_4_k_cu_34054569_348574cuda3std3__442_GLOBAL__N__dfb368e0_4_k_cu_34054569_348576ignoreE)
_ZN40_INTERNAL_dfb368e0_4_k_cu_34054569_348574cuda3std3__442_GLOBAL__N__dfb368e0_4_k_cu_34054569_348576ignoreE:
	.zero		1
	.type		_ZN40_INTERNAL_dfb368e0_4_k_cu_34054569_348574cute7productE,@object
	.size		_ZN40_INTERNAL_dfb368e0_4_k_cu_34054569_348574cute7productE,(_ZN40_INTERNAL_dfb368e0_4_k_cu_34054569_348574cuda3std3__45__cpo3endE - _ZN40_INTERNAL_dfb368e0_4_k_cu_34054569_348574cute7productE)
_ZN40_INTERNAL_dfb368e0_4_k_cu_34054569_348574cute7productE:
	.zero		1
	.type		_ZN40_INTERNAL_dfb368e0_4_k_cu_34054569_348574cuda3std3__45__cpo3endE,@object
	.size		_ZN40_INTERNAL_dfb368e0_4_k_cu_34054569_348574cuda3std3__45__cpo3endE,(_ZN40_INTERNAL_dfb368e0_4_k_cu_34054569_348574cuda3std3__419piecewise_constructE - _ZN40_INTERNAL_dfb368e0_4_k_cu_34054569_348574cuda3std3__45__cpo3endE)
_ZN40_INTERNAL_dfb368e0_4_k_cu_34054569_348574cuda3std3__45__cpo3endE:
	.zero		1
	.type		_ZN40_INTERNAL_dfb368e0_4_k_cu_34054569_348574cuda3std3__419piecewise_constructE,@object
	.size		_ZN40_INTERNAL_dfb368e0_4_k_cu_34054569_348574cuda3std3__419piecewise_constructE,(_ZN40_INTERNAL_dfb368e0_4_k_cu_34054569_348574cuda3std3__45__cpo4cendE - _ZN40_INTERNAL_dfb368e0_4_k_cu_34054569_348574cuda3std3__419piecewise_constructE)
_ZN40_INTERNAL_dfb368e0_4_k_cu_34054569_348574cuda3std3__419piecewise_constructE:
	.zero		1
	.type		_ZN40_INTERNAL_dfb368e0_4_k_cu_34054569_348574cuda3std3__45__cpo4cendE,@object
	.size		_ZN40_INTERNAL_dfb368e0_4_k_cu_34054569_348574cuda3std3__45__cpo4cendE,(_ZN40_INTERNAL_dfb368e0_4_k_cu_34054569_348574cuda3std6ranges3__45__cpo4swapE - _ZN40_INTERNAL_dfb368e0_4_k_cu_34054569_348574cuda3std3__45__cpo4cendE)
_ZN40_INTERNAL_dfb368e0_4_k_cu_34054569_348574cuda3std3__45__cpo4cendE:
	.zero		1
	.type		_ZN40_INTERNAL_dfb368e0_4_k_cu_34054569_348574cuda3std6ranges3__45__cpo4swapE,@object
	.size		_ZN40_INTERNAL_dfb368e0_4_k_cu_34054569_348574cuda3std6ranges3__45__cpo4swapE,(.L_10 - _ZN40_INTERNAL_dfb368e0_4_k_cu_34054569_348574cuda3std6ranges3__45__cpo4swapE)
_ZN40_INTERNAL_dfb368e0_4_k_cu_34054569_348574cuda3std6ranges3__45__cpo4swapE:
	.zero		1
.L_10:


//--------------------- .nv.constant0._ZN7cutlass13device_kernelINS_4gemm6kernel13GemmUniversalIN4cute5tupleIJiiiiEEENS1_10collective13CollectiveMmaINS1_35MainloopSm100TmaUmmaWarpSpecializedILi10ELi2ELi4ENS5_IJNS4_1CILi4EEENSA_ILi2EEENSA_ILi1EEEEEEEENS5_IJNSA_ILi256EEENSA_ILi64EEENSA_ILi128EEEEEEaNS5_IJlSD_lEEEaSK_NS4_8TiledMMAINS4_8MMA_AtomIJNS4_21SM100_MMA_S8_2x1SM_SSIaaiLi256ELi64ELNS4_4UMMA5MajorE0ELSP_0ELNSO_8SaturateE0EEEEEENS4_6LayoutINS5_IJSD_SD_SD_EEENS5_IJNSA_ILi0EEESV_SV_EEEEENS5_IJNS4_10UnderscoreESY_SY_EEEEENS4_28SM100_TMA_2SM_LOAD_MULTICASTENS4_14ComposedLayoutINS4_7SwizzleILi3ELi4ELi3EEENS4_18smem_ptr_flag_bitsILi8EEENST_INS5_IJNSA_ILi8EEESI_EEENS5_IJSI_SD_EEEEEEEvNS4_8identityES11_S1B_vS1C_EENS_8epilogue10collective18CollectiveEpilogueINS1E_23Sm100TmaWarpSpecializedILi1ELi1ELi64ELb0ELb0EEEJNS5_IJSI_SH_SI_EEENS5_IJNST_ISI_SD_EENST_ISH_SD_EEEEEaSK_aSK_NS1E_6fusion15FusionCallbacksIS1I_NS1N_17LinearCombinationIaiaiLNS_15FloatRoundStyleE2EEES1J_S1M_JEEENS4_5SM1004TMEM4LOAD26SM100_TMEM_LOAD_32dp32b64xENS4_13SM90_TMA_LOADENS12_INS13_ILi2ELi4ELi3EEES16_NST_INS5_IJS17_SH_EEENS5_IJSH_SD_EEEEEEENS4_39AutoVectorizingCopyWithAssumedAlignmentILi128EEENS4_14SM90_TMA_STOREES22_S24_S24_EEEvvEEEEvNT_6ParamsE --------------------------
	.section	.nv.constant0._ZN7cutlass13device_kernelINS_4gemm6kernel13GemmUniversalIN4cute5tupleIJiiiiEEENS1_10collective13CollectiveMmaINS1_35MainloopSm100TmaUmmaWarpSpecializedILi10ELi2ELi4ENS5_IJNS4_1CILi4EEENSA_ILi2EEENSA_ILi1EEEEEEEENS5_IJNSA_ILi256EEENSA_ILi64EEENSA_ILi128EEEEEEaNS5_IJlSD_lEEEaSK_NS4_8TiledMMAINS4_8MMA_AtomIJNS4_21SM100_MMA_S8_2x1SM_SSIaaiLi256ELi64ELNS4_4UMMA5MajorE0ELSP_0ELNSO_8SaturateE0EEEEEENS4_6LayoutINS5_IJSD_SD_SD_EEENS5_IJNSA_ILi0EEESV_SV_EEEEENS5_IJNS4_10UnderscoreESY_SY_EEEEENS4_28SM100_TMA_2SM_LOAD_MULTICASTENS4_14ComposedLayoutINS4_7SwizzleILi3ELi4ELi3EEENS4_18smem_ptr_flag_bitsILi8EEENST_INS5_IJNSA_ILi8EEESI_EEENS5_IJSI_SD_EEEEEEEvNS4_8identityES11_S1B_vS1C_EENS_8epilogue10collective18CollectiveEpilogueINS1E_23Sm100TmaWarpSpecializedILi1ELi1ELi64ELb0ELb0EEEJNS5_IJSI_SH_SI_EEENS5_IJNST_ISI_SD_EENST_ISH_SD_EEEEEaSK_aSK_NS1E_6fusion15FusionCallbacksIS1I_NS1N_17LinearCombinationIaiaiLNS_15FloatRoundStyleE2EEES1J_S1M_JEEENS4_5SM1004TMEM4LOAD26SM100_TMEM_LOAD_32dp32b64xENS4_13SM90_TMA_LOADENS12_INS13_ILi2ELi4ELi3EEES16_NST_INS5_IJS17_SH_EEENS5_IJSH_SD_EEEEEEENS4_39AutoVectorizingCopyWithAssumedAlignmentILi128EEENS4_14SM90_TMA_STOREES22_S24_S24_EEEvvEEEEvNT_6ParamsE,"a",@progbits
	.sectionflags	@""
	.align	4
.nv.constant0._ZN7cutlass13device_kernelINS_4gemm6kernel13GemmUniversalIN4cute5tupleIJiiiiEEENS1_10collective13CollectiveMmaINS1_35MainloopSm100TmaUmmaWarpSpecializedILi10ELi2ELi4ENS5_IJNS4_1CILi4EEENSA_ILi2EEENSA_ILi1EEEEEEEENS5_IJNSA_ILi256EEENSA_ILi64EEENSA_ILi128EEEEEEaNS5_IJlSD_lEEEaSK_NS4_8TiledMMAINS4_8MMA_AtomIJNS4_21SM100_MMA_S8_2x1SM_SSIaaiLi256ELi64ELNS4_4UMMA5MajorE0ELSP_0ELNSO_8SaturateE0EEEEEENS4_6LayoutINS5_IJSD_SD_SD_EEENS5_IJNSA_ILi0EEESV_SV_EEEEENS5_IJNS4_10UnderscoreESY_SY_EEEEENS4_28SM100_TMA_2SM_LOAD_MULTICASTENS4_14ComposedLayoutINS4_7SwizzleILi3ELi4ELi3EEENS4_18smem_ptr_flag_bitsILi8EEENST_INS5_IJNSA_ILi8EEESI_EEENS5_IJSI_SD_EEEEEEEvNS4_8identityES11_S1B_vS1C_EENS_8epilogue10collective18CollectiveEpilogueINS1E_23Sm100TmaWarpSpecializedILi1ELi1ELi64ELb0ELb0EEEJNS5_IJSI_SH_SI_EEENS5_IJNST_ISI_SD_EENST_ISH_SD_EEEEEaSK_aSK_NS1E_6fusion15FusionCallbacksIS1I_NS1N_17LinearCombinationIaiaiLNS_15FloatRoundStyleE2EEES1J_S1M_JEEENS4_5SM1004TMEM4LOAD26SM100_TMEM_LOAD_32dp32b64xENS4_13SM90_TMA_LOADENS12_INS13_ILi2ELi4ELi3EEES16_NST_INS5_IJS17_SH_EEENS5_IJSH_SD_EEEEEEENS4_39AutoVectorizingCopyWithAssumedAlignmentILi128EEENS4_14SM90_TMA_STOREES22_S24_S24_EEEvvEEEEvNT_6ParamsE:
	.zero		2944


//--------------------- SYMBOLS --------------------------

	.type		.nv.reservedSmem.offset0,@object
	.size		.nv.reservedSmem.offset0,0x4
	.type		.nv.reservedSmem.cap,@object
	.size		.nv.reservedSmem.cap,0x4
	.type		__assertfail,@function
